// auto-generated by cutlass_sweep.gemm — config: {"arch": "sm_100", "cluster_m": 2, "cluster_n": 2, "dtype": "e5m2", "stages": 0, "tile_k": 128, "tile_m": 256, "tile_n": 64}
#include "cutlass/cutlass.h"
#include "cutlass/gemm/collective/collective_builder.hpp"
#include "cutlass/gemm/device/gemm_universal_adapter.h"
#include "cutlass/gemm/kernel/gemm_universal.hpp"
#include "cutlass/epilogue/collective/collective_builder.hpp"

using ElemA = cutlass::float_e5m2_t;
using ElemB = cutlass::float_e5m2_t;
using ElemCD = cutlass::float_e5m2_t;
using Acc  = float;
using TileShape    = cute::Shape<cute::_256, cute::_64, cute::_128>;
using ClusterShape = cute::Shape<cute::_2, cute::_2, cute::_1>;

using CollectiveEpilogue = typename cutlass::epilogue::collective::CollectiveBuilder<
    cutlass::arch::Sm100, cutlass::arch::OpClassTensorOp,
    TileShape, ClusterShape,
    cutlass::epilogue::collective::EpilogueTileAuto,
    Acc, Acc,
    ElemCD, cutlass::layout::RowMajor, 128 / cutlass::sizeof_bits<ElemCD>::value,
    ElemCD, cutlass::layout::RowMajor, 128 / cutlass::sizeof_bits<ElemCD>::value,
    cutlass::epilogue::collective::EpilogueScheduleAuto
  >::CollectiveOp;

using CollectiveMainloop = typename cutlass::gemm::collective::CollectiveBuilder<
    cutlass::arch::Sm100, cutlass::arch::OpClassTensorOp,
    ElemA, cutlass::layout::RowMajor, 128 / cutlass::sizeof_bits<ElemA>::value,
    ElemB, cutlass::layout::ColumnMajor, 128 / cutlass::sizeof_bits<ElemB>::value,
    Acc,
    TileShape, ClusterShape,
    cutlass::gemm::collective::StageCountAutoCarveout<static_cast<int>(sizeof(typename CollectiveEpilogue::SharedStorage))>,
    cutlass::gemm::collective::KernelScheduleAuto
  >::CollectiveOp;

using GemmKernel = cutlass::gemm::kernel::GemmUniversal<
    cute::Shape<int,int,int,int>,
    CollectiveMainloop,
    CollectiveEpilogue
>;
using Gemm = cutlass::gemm::device::GemmUniversalAdapter<GemmKernel>;

// Force the device kernel symbol into the cubin without needing a host main.
auto* _anchor = &cutlass::device_kernel<GemmKernel>;


// ===== COMPILED SASS (sm_100a) =====

	.target	sm_100a

	.elftype	@"ET_EXEC"


//--------------------- .note.nv.tkinfo           --------------------------
	.section	.note.nv.tkinfo,"",@"SHT_NOTE"
	.sectionflags	@"SHF_NOTE_NV_TKINFO"
	.tkinfo
        /*0018*/ 	.word	0x00000002
        /*0030*/ 	.string	""
        /*0030*/ 	.string	"ptxas"
        /*0030*/ 	.string	"Cuda compilation tools, release 13.0, V13.0.88"
        /*0030*/ 	.string	"Build cuda_13.0.r13.0/compiler.36424714_0"
        /*0030*/ 	.string	"-arch sm_100a -m 64 "



//--------------------- .note.nv.cuinfo           --------------------------
	.section	.note.nv.cuinfo,"",@"SHT_NOTE"
	.sectionflags	@"SHF_NOTE_NV_CUINFO"
        /*0018*/ 	.short	0x0002
        /*001a*/ 	.short	0x0064
        /*001c*/ 	.short	0x0082
	.zero		2


//--------------------- .nv.info                  --------------------------
	.section	.nv.info,"",@"SHT_CUDA_INFO"
	.align	4


	//----- nvinfo : EIATTR_REGCOUNT
	.align		4
        /*0000*/ 	.byte	0x04, 0x2f
        /*0002*/ 	.short	(.L_19 - .L_18)
	.align		4
.L_18:
        /*0004*/ 	.word	index@(_ZN7cutlass13device_kernelINS_4gemm6kernel13GemmUniversalIN4cute5tupleIJiiiiEEENS1_10collective13CollectiveMmaINS1_35MainloopSm100TmaUmmaWarpSpecializedILi10ELi2ELi4ENS5_IJNS4_1CILi2EEESB_NSA_ILi1EEEEEEEENS5_IJNSA_ILi256EEENSA_ILi64EEENSA_ILi128EEEEEENS_12float_e5m2_tENS5_IJlSC_lEEESJ_SK_NS4_8TiledMMAINS4_8MMA_AtomIJNS4_10MMA_TraitsINS4_25SM100_MMA_F8F6F4_2x1SM_SSEJSJ_SJ_fSF_SG_NS4_17integral_constantINS4_4UMMA5MajorELSR_0EEESS_NSP_INSQ_7ScaleInELST_0EEESU_EEEEEENS4_6LayoutINS5_IJSC_SC_SC_EEENS5_IJNSA_ILi0EEESZ_SZ_EEEEENS5_IJNS4_10UnderscoreES12_S12_EEEEENS4_28SM100_TMA_2SM_LOAD_MULTICASTENS4_14ComposedLayoutINS4_7SwizzleILi3ELi4ELi3EEENS4_18smem_ptr_flag_bitsILi8EEENSX_INS5_IJNSA_ILi8EEESH_EEENS5_IJSH_SC_EEEEEEEvNS4_8identityENS4_18SM100_TMA_2SM_LOADES1F_vS1G_EENS_8epilogue10collective18CollectiveEpilogueINS1J_23Sm100TmaWarpSpecializedILi1ELi1ELi64ELb0ELb0EEEJNS5_IJSH_SG_SH_EEENS5_IJNSX_ISH_SC_EENSX_ISG_SC_EEEEESJ_SK_SJ_SK_NS1J_6fusion15FusionCallbacksIS1N_NS1S_17LinearCombinationISJ_fSJ_fLNS_15FloatRoundStyleE2EEES1O_S1R_JEEENS4_5SM1004TMEM4LOAD26SM100_TMEM_LOAD_32dp32b64xENS4_13SM90_TMA_LOADENS16_INS17_ILi2ELi4ELi3EEES1A_NSX_INS5_IJS1B_SG_EEENS5_IJSG_SC_EEEEEEENS4_39AutoVectorizingCopyWithAssumedAlignmentILi128EEENS4_14SM90_TMA_STOREES27_S29_S29_EEEvvEEEEvNT_6ParamsE)
        /*0008*/ 	.word	0x0000009a


	//----- nvinfo : EIATTR_FRAME_SIZE
	.align		4
.L_19:
        /*000c*/ 	.byte	0x04, 0x11
        /*000e*/ 	.short	(.L_21 - .L_20)
	.align		4
.L_20:
        /*0010*/ 	.word	index@($__internal_2_$__cuda_sm10x_tcgen05_guardrail_trap_unallocated_columns_being_dealloced)
        /*0014*/ 	.word	0x00000000


	//----- nvinfo : EIATTR_FRAME_SIZE
	.align		4
.L_21:
        /*0018*/ 	.byte	0x04, 0x11
        /*001a*/ 	.short	(.L_23 - .L_22)
	.align		4
.L_22:
        /*001c*/ 	.word	index@($__internal_1_$__cuda_sm10x_tcgen05_guardrail_trap_phase_invalid_during_alloc)
        /*0020*/ 	.word	0x00000000


	//----- nvinfo : EIATTR_FRAME_SIZE
	.align		4
.L_23:
        /*0024*/ 	.byte	0x04, 0x11
        /*0026*/ 	.short	(.L_25 - .L_24)
	.align		4
.L_24:
        /*0028*/ 	.word	index@($__internal_0_$__cuda_sm10x_tcgen05_guardrail_trap_col_being_dealloced_not_returned_by_alloc)
        /*002c*/ 	.word	0x00000000


	//----- nvinfo : EIATTR_FRAME_SIZE
	.align		4
.L_25:
        /*0030*/ 	.byte	0x04, 0x11
        /*0032*/ 	.short	(.L_27 - .L_26)
	.align		4
.L_26:
        /*0034*/ 	.word	index@(_ZN7cutlass13device_kernelINS_4gemm6kernel13GemmUniversalIN4cute5tupleIJiiiiEEENS1_10collective13CollectiveMmaINS1_35MainloopSm100TmaUmmaWarpSpecializedILi10ELi2ELi4ENS5_IJNS4_1CILi2EEESB_NSA_ILi1EEEEEEEENS5_IJNSA_ILi256EEENSA_ILi64EEENSA_ILi128EEEEEENS_12float_e5m2_tENS5_IJlSC_lEEESJ_SK_NS4_8TiledMMAINS4_8MMA_AtomIJNS4_10MMA_TraitsINS4_25SM100_MMA_F8F6F4_2x1SM_SSEJSJ_SJ_fSF_SG_NS4_17integral_constantINS4_4UMMA5MajorELSR_0EEESS_NSP_INSQ_7ScaleInELST_0EEESU_EEEEEENS4_6LayoutINS5_IJSC_SC_SC_EEENS5_IJNSA_ILi0EEESZ_SZ_EEEEENS5_IJNS4_10UnderscoreES12_S12_EEEEENS4_28SM100_TMA_2SM_LOAD_MULTICASTENS4_14ComposedLayoutINS4_7SwizzleILi3ELi4ELi3EEENS4_18smem_ptr_flag_bitsILi8EEENSX_INS5_IJNSA_ILi8EEESH_EEENS5_IJSH_SC_EEEEEEEvNS4_8identityENS4_18SM100_TMA_2SM_LOADES1F_vS1G_EENS_8epilogue10collective18CollectiveEpilogueINS1J_23Sm100TmaWarpSpecializedILi1ELi1ELi64ELb0ELb0EEEJNS5_IJSH_SG_SH_EEENS5_IJNSX_ISH_SC_EENSX_ISG_SC_EEEEESJ_SK_SJ_SK_NS1J_6fusion15FusionCallbacksIS1N_NS1S_17LinearCombinationISJ_fSJ_fLNS_15FloatRoundStyleE2EEES1O_S1R_JEEENS4_5SM1004TMEM4LOAD26SM100_TMEM_LOAD_32dp32b64xENS4_13SM90_TMA_LOADENS16_INS17_ILi2ELi4ELi3EEES1A_NSX_INS5_IJS1B_SG_EEENS5_IJSG_SC_EEEEEEENS4_39AutoVectorizingCopyWithAssumedAlignmentILi128EEENS4_14SM90_TMA_STOREES27_S29_S29_EEEvvEEEEvNT_6ParamsE)
        /*0038*/ 	.word	0x00000000


	//----- nvinfo : EIATTR_MIN_STACK_SIZE
	.align		4
.L_27:
        /*003c*/ 	.byte	0x04, 0x12
        /*003e*/ 	.short	(.L_29 - .L_28)
	.align		4
.L_28:
        /*0040*/ 	.word	index@(_ZN7cutlass13device_kernelINS_4gemm6kernel13GemmUniversalIN4cute5tupleIJiiiiEEENS1_10collective13CollectiveMmaINS1_35MainloopSm100TmaUmmaWarpSpecializedILi10ELi2ELi4ENS5_IJNS4_1CILi2EEESB_NSA_ILi1EEEEEEEENS5_IJNSA_ILi256EEENSA_ILi64EEENSA_ILi128EEEEEENS_12float_e5m2_tENS5_IJlSC_lEEESJ_SK_NS4_8TiledMMAINS4_8MMA_AtomIJNS4_10MMA_TraitsINS4_25SM100_MMA_F8F6F4_2x1SM_SSEJSJ_SJ_fSF_SG_NS4_17integral_constantINS4_4UMMA5MajorELSR_0EEESS_NSP_INSQ_7ScaleInELST_0EEESU_EEEEEENS4_6LayoutINS5_IJSC_SC_SC_EEENS5_IJNSA_ILi0EEESZ_SZ_EEEEENS5_IJNS4_10UnderscoreES12_S12_EEEEENS4_28SM100_TMA_2SM_LOAD_MULTICASTENS4_14ComposedLayoutINS4_7SwizzleILi3ELi4ELi3EEENS4_18smem_ptr_flag_bitsILi8EEENSX_INS5_IJNSA_ILi8EEESH_EEENS5_IJSH_SC_EEEEEEEvNS4_8identityENS4_18SM100_TMA_2SM_LOADES1F_vS1G_EENS_8epilogue10collective18CollectiveEpilogueINS1J_23Sm100TmaWarpSpecializedILi1ELi1ELi64ELb0ELb0EEEJNS5_IJSH_SG_SH_EEENS5_IJNSX_ISH_SC_EENSX_ISG_SC_EEEEESJ_SK_SJ_SK_NS1J_6fusion15FusionCallbacksIS1N_NS1S_17LinearCombinationISJ_fSJ_fLNS_15FloatRoundStyleE2EEES1O_S1R_JEEENS4_5SM1004TMEM4LOAD26SM100_TMEM_LOAD_32dp32b64xENS4_13SM90_TMA_LOADENS16_INS17_ILi2ELi4ELi3EEES1A_NSX_INS5_IJS1B_SG_EEENS5_IJSG_SC_EEEEEEENS4_39AutoVectorizingCopyWithAssumedAlignmentILi128EEENS4_14SM90_TMA_STOREES27_S29_S29_EEEvvEEEEvNT_6ParamsE)
        /*0044*/ 	.word	0x00000000
.L_29:


//--------------------- .nv.compat                --------------------------
	.section	.nv.compat,"",@"SHT_CUDA_COMPAT_INFO"
	.align	4
        /*0000*/ 	.byte	0x02, 0x09, 0x01, 0x00, 0x02, 0x02, 0x02, 0x00, 0x02, 0x05, 0x05, 0x00, 0x03, 0x07, 0x01, 0x01
        /*0010*/ 	.byte	0x02, 0x03, 0x01, 0x00, 0x02, 0x06, 0x01, 0x00, 0x04, 0x0b, 0x08, 0x00, 0x09, 0x00, 0x00, 0x00
        /*0020*/ 	.byte	0x00, 0x00, 0x00, 0x00


//--------------------- .nv.info._ZN7cutlass13device_kernelINS_4gemm6kernel13GemmUniversalIN4cute5tupleIJiiiiEEENS1_10collective13CollectiveMmaINS1_35MainloopSm100TmaUmmaWarpSpecializedILi10ELi2ELi4ENS5_IJNS4_1CILi2EEESB_NSA_ILi1EEEEEEEENS5_IJNSA_ILi256EEENSA_ILi64EEENSA_ILi128EEEEEENS_12float_e5m2_tENS5_IJlSC_lEEESJ_SK_NS4_8TiledMMAINS4_8MMA_AtomIJNS4_10MMA_TraitsINS4_25SM100_MMA_F8F6F4_2x1SM_SSEJSJ_SJ_fSF_SG_NS4_17integral_constantINS4_4UMMA5MajorELSR_0EEESS_NSP_INSQ_7ScaleInELST_0EEESU_EEEEEENS4_6LayoutINS5_IJSC_SC_SC_EEENS5_IJNSA_ILi0EEESZ_SZ_EEEEENS5_IJNS4_10UnderscoreES12_S12_EEEEENS4_28SM100_TMA_2SM_LOAD_MULTICASTENS4_14ComposedLayoutINS4_7SwizzleILi3ELi4ELi3EEENS4_18smem_ptr_flag_bitsILi8EEENSX_INS5_IJNSA_ILi8EEESH_EEENS5_IJSH_SC_EEEEEEEvNS4_8identityENS4_18SM100_TMA_2SM_LOADES1F_vS1G_EENS_8epilogue10collective18CollectiveEpilogueINS1J_23Sm100TmaWarpSpecializedILi1ELi1ELi64ELb0ELb0EEEJNS5_IJSH_SG_SH_EEENS5_IJNSX_ISH_SC_EENSX_ISG_SC_EEEEESJ_SK_SJ_SK_NS1J_6fusion15FusionCallbacksIS1N_NS1S_17LinearCombinationISJ_fSJ_fLNS_15FloatRoundStyleE2EEES1O_S1R_JEEENS4_5SM1004TMEM4LOAD26SM100_TMEM_LOAD_32dp32b64xENS4_13SM90_TMA_LOADENS16_INS17_ILi2ELi4ELi3EEES1A_NSX_INS5_IJS1B_SG_EEENS5_IJSG_SC_EEEEEEENS4_39AutoVectorizingCopyWithAssumedAlignmentILi128EEENS4_14SM90_TMA_STOREES27_S29_S29_EEEvvEEEEvNT_6ParamsE --------------------------
	.section	.nv.info._ZN7cutlass13device_kernelINS_4gemm6kernel13GemmUniversalIN4cute5tupleIJiiiiEEENS1_10collective13CollectiveMmaINS1_35MainloopSm100TmaUmmaWarpSpecializedILi10ELi2ELi4ENS5_IJNS4_1CILi2EEESB_NSA_ILi1EEEEEEEENS5_IJNSA_ILi256EEENSA_ILi64EEENSA_ILi128EEEEEENS_12float_e5m2_tENS5_IJlSC_lEEESJ_SK_NS4_8TiledMMAINS4_8MMA_AtomIJNS4_10MMA_TraitsINS4_25SM100_MMA_F8F6F4_2x1SM_SSEJSJ_SJ_fSF_SG_NS4_17integral_constantINS4_4UMMA5MajorELSR_0EEESS_NSP_INSQ_7ScaleInELST_0EEESU_EEEEEENS4_6LayoutINS5_IJSC_SC_SC_EEENS5_IJNSA_ILi0EEESZ_SZ_EEEEENS5_IJNS4_10UnderscoreES12_S12_EEEEENS4_28SM100_TMA_2SM_LOAD_MULTICASTENS4_14ComposedLayoutINS4_7SwizzleILi3ELi4ELi3EEENS4_18smem_ptr_flag_bitsILi8EEENSX_INS5_IJNSA_ILi8EEESH_EEENS5_IJSH_SC_EEEEEEEvNS4_8identityENS4_18SM100_TMA_2SM_LOADES1F_vS1G_EENS_8epilogue10collective18CollectiveEpilogueINS1J_23Sm100TmaWarpSpecializedILi1ELi1ELi64ELb0ELb0EEEJNS5_IJSH_SG_SH_EEENS5_IJNSX_ISH_SC_EENSX_ISG_SC_EEEEESJ_SK_SJ_SK_NS1J_6fusion15FusionCallbacksIS1N_NS1S_17LinearCombinationISJ_fSJ_fLNS_15FloatRoundStyleE2EEES1O_S1R_JEEENS4_5SM1004TMEM4LOAD26SM100_TMEM_LOAD_32dp32b64xENS4_13SM90_TMA_LOADENS16_INS17_ILi2ELi4ELi3EEES1A_NSX_INS5_IJS1B_SG_EEENS5_IJSG_SC_EEEEEEENS4_39AutoVectorizingCopyWithAssumedAlignmentILi128EEENS4_14SM90_TMA_STOREES27_S29_S29_EEEvvEEEEvNT_6ParamsE,"",@"SHT_CUDA_INFO"
	.sectionflags	@""
	.align	4


	//----- nvinfo : EIATTR_CUDA_API_VERSION
	.align		4
        /*0000*/ 	.byte	0x04, 0x37
        /*0002*/ 	.short	(.L_31 - .L_30)
.L_30:
        /*0004*/ 	.word	0x00000082


	//----- nvinfo : EIATTR_KPARAM_INFO
	.align		4
.L_31:
        /*0008*/ 	.byte	0x04, 0x17
        /*000a*/ 	.short	(.L_33 - .L_32)
.L_32:
        /*000c*/ 	.word	0x00000000
        /*0010*/ 	.short	0x0000
        /*0012*/ 	.short	0x0000
        /*0014*/ 	.byte	0x00, 0xf0, 0x01, 0x20


	//----- nvinfo : EIATTR_AT_ENTRY_FRAGMENTS
	.align		4
.L_33:
        /*0018*/ 	.byte	0x04, 0x4f
        /*001a*/ 	.short	(.L_35 - .L_34)


	//   ....[0]....
.L_34:
        /*001c*/ 	.word	0x00000007


	//----- nvinfo : EIATTR_RESERVED_SMEM_USED
	.align		4
.L_35:
        /*0020*/ 	.byte	0x01, 0x41
	.zero		2


	//----- nvinfo : EIATTR_SPARSE_MMA_MASK
	.align		4
        /*0024*/ 	.byte	0x03, 0x50
        /*0026*/ 	.short	0x0000


	//----- nvinfo : EIATTR_TCGEN05_2CTA_USED
	.align		4
        /*0028*/ 	.byte	0x01, 0x52
	.zero		2


	//----- nvinfo : EIATTR_MAXREG_COUNT
	.align		4
        /*002c*/ 	.byte	0x03, 0x1b
        /*002e*/ 	.short	0x00ff


	//----- nvinfo : EIATTR_NUM_BARRIERS
	.align		4
        /*0030*/ 	.byte	0x02, 0x4c
        /*0032*/ 	.byte	0x07
	.zero		1


	//----- nvinfo : EIATTR_EXTERNS
	.align		4
        /*0034*/ 	.byte	0x04, 0x0f
        /*0036*/ 	.short	(.L_37 - .L_36)


	//   ....[0]....
	.align		4
.L_36:
        /*0038*/ 	.word	index@(__assertfail)


	//----- nvinfo : EIATTR_MERCURY_ISA_VERSION
	.align		4
.L_37:
        /*003c*/ 	.byte	0x03, 0x5f
        /*003e*/ 	.short	0x0101


	//----- nvinfo : EIATTR_INT_WARP_WIDE_INSTR_OFFSETS
	.align		4
        /*0040*/ 	.byte	0x04, 0x31
        /*0042*/ 	.short	(.L_39 - .L_38)


	//   ....[0]....
.L_38:
        /*0044*/ 	.word	0x00000e60


	//   ....[1]....
        /*0048*/ 	.word	0x00000f10


	//   ....[2]....
        /*004c*/ 	.word	0x00004710


	//   ....[3]....
        /*0050*/ 	.word	0x00004740


	//   ....[4]....
        /*0054*/ 	.word	0x00004760


	//   ....[5]....
        /*0058*/ 	.word	0x000052a0


	//   ....[6]....
        /*005c*/ 	.word	0x00005350


	//----- nvinfo : EIATTR_COOP_GROUP_MASK_REGIDS
	.align		4
.L_39:
        /*0060*/ 	.byte	0x04, 0x29
        /*0062*/ 	.short	(.L_41 - .L_40)


	//   ....[0]....
.L_40:
        /*0064*/ 	.word	0xffffffff


	//   ....[1]....
        /*0068*/ 	.word	0xffffffff


	//   ....[2]....
        /*006c*/ 	.word	0xffffffff


	//   ....[3]....
        /*0070*/ 	.word	0xffffffff


	//   ....[4]....
        /*0074*/ 	.word	0xffffffff


	//   ....[5]....
        /*0078*/ 	.word	0xffffffff


	//   ....[6]....
        /*007c*/ 	.word	0xffffffff


	//   ....[7]....
        /*0080*/ 	.word	0xffffffff


	//   ....[8]....
        /*0084*/ 	.word	0xffffffff


	//   ....[9]....
        /*0088*/ 	.word	0xffffffff


	//   ....[10]....
        /*008c*/ 	.word	0xffffffff


	//   ....[11]....
        /*0090*/ 	.word	0xffffffff


	//   ....[12]....
        /*0094*/ 	.word	0xffffffff


	//   ....[13]....
        /*0098*/ 	.word	0xffffffff


	//----- nvinfo : EIATTR_COOP_GROUP_INSTR_OFFSETS
	.align		4
.L_41:
        /*009c*/ 	.byte	0x04, 0x28
        /*009e*/ 	.short	(.L_43 - .L_42)


	//   ....[0]....
.L_42:
        /*00a0*/ 	.word	0x000000b0


	//   ....[1]....
        /*00a4*/ 	.word	0x00000510


	//   ....[2]....
        /*00a8*/ 	.word	0x000007d0


	//   ....[3]....
        /*00ac*/ 	.word	0x00000910


	//   ....[4]....
        /*00b0*/ 	.word	0x00000a10


	//   ....[5]....
        /*00b4*/ 	.word	0x00000b80


	//   ....[6]....
        /*00b8*/ 	.word	0x00000d20


	//   ....[7]....
        /*00bc*/ 	.word	0x00000f80


	//   ....[8]....
        /*00c0*/ 	.word	0x000022c0


	//   ....[9]....
        /*00c4*/ 	.word	0x000034f0


	//   ....[10]....
        /*00c8*/ 	.word	0x000039c0


	//   ....[11]....
        /*00cc*/ 	.word	0x000039f0


	//   ....[12]....
        /*00d0*/ 	.word	0x00004610


	//   ....[13]....
        /*00d4*/ 	.word	0x00004820


	//----- nvinfo : EIATTR_VRC_CTA_INIT_COUNT
	.align		4
.L_43:
        /*00d8*/ 	.byte	0x02, 0x4a
        /*00da*/ 	.byte	0x80
	.zero		1


	//----- nvinfo : EIATTR_SYSCALL_OFFSETS
	.align		4
        /*00dc*/ 	.byte	0x04, 0x46
        /*00de*/ 	.short	(.L_45 - .L_44)


	//   ....[0]....
.L_44:
        /*00e0*/ 	.word	0x00005e90


	//   ....[1]....
        /*00e4*/ 	.word	0x00005fd0


	//   ....[2]....
        /*00e8*/ 	.word	0x000067a0


	//----- nvinfo : EIATTR_MBARRIER_INSTR_OFFSETS
	.align		4
.L_45:
        /*00ec*/ 	.byte	0x04, 0x39
        /*00ee*/ 	.short	(.L_47 - .L_46)


	//   ....[0]....
.L_46:
        /*00f0*/ 	.word	0x00000670
        /*00f4*/ 	.word	0x000000ff
        /*00f8*/ 	.word	0x00000000
        /*00fc*/ 	.short	0x0100
        /*00fe*/ 	.byte	0x04
	.zero		1


	//   ....[1]....
        /*0100*/ 	.word	0x00000680
        /*0104*/ 	.word	0x000000ff
        /*0108*/ 	.word	0x00000050
        /*010c*/ 	.short	0x0100
        /*010e*/ 	.byte	0x04
	.zero		1


	//   ....[2]....
        /*0110*/ 	.word	0x00000690
        /*0114*/ 	.word	0x000000ff
        /*0118*/ 	.word	0x00000008
        /*011c*/ 	.short	0x0100
        /*011e*/ 	.byte	0x04
	.zero		1


	//   ....[3]....
        /*0120*/ 	.word	0x000006a0
        /*0124*/ 	.word	0x000000ff
        /*0128*/ 	.word	0x00000058
        /*012c*/ 	.short	0x0100
        /*012e*/ 	.byte	0x04
	.zero		1


	//   ....[4]....
        /*0130*/ 	.word	0x000006b0
        /*0134*/ 	.word	0x000000ff
        /*0138*/ 	.word	0x00000010
        /*013c*/ 	.short	0x0100
        /*013e*/ 	.byte	0x04
	.zero		1


	//   ....[5]....
        /*0140*/ 	.word	0x000006c0
        /*0144*/ 	.word	0x000000ff
        /*0148*/ 	.word	0x00000060
        /*014c*/ 	.short	0x0100
        /*014e*/ 	.byte	0x04
	.zero		1


	//   ....[6]....
        /*0150*/ 	.word	0x000006d0
        /*0154*/ 	.word	0x000000ff
        /*0158*/ 	.word	0x00000018
        /*015c*/ 	.short	0x0100
        /*015e*/ 	.byte	0x04
	.zero		1


	//   ....[7]....
        /*0160*/ 	.word	0x000006e0
        /*0164*/ 	.word	0x000000ff
        /*0168*/ 	.word	0x00000068
        /*016c*/ 	.short	0x0100
        /*016e*/ 	.byte	0x04
	.zero		1


	//   ....[8]....
        /*0170*/ 	.word	0x000006f0
        /*0174*/ 	.word	0x000000ff
        /*0178*/ 	.word	0x00000020
        /*017c*/ 	.short	0x0100
        /*017e*/ 	.byte	0x04
	.zero		1


	//   ....[9]....
        /*0180*/ 	.word	0x00000700
        /*0184*/ 	.word	0x000000ff
        /*0188*/ 	.word	0x00000070
        /*018c*/ 	.short	0x0100
        /*018e*/ 	.byte	0x04
	.zero		1


	//   ....[10]....
        /*0190*/ 	.word	0x00000710
        /*0194*/ 	.word	0x000000ff
        /*0198*/ 	.word	0x00000028
        /*019c*/ 	.short	0x0100
        /*019e*/ 	.byte	0x04
	.zero		1


	//   ....[11]....
        /*01a0*/ 	.word	0x00000720
        /*01a4*/ 	.word	0x000000ff
        /*01a8*/ 	.word	0x00000078
        /*01ac*/ 	.short	0x0100
        /*01ae*/ 	.byte	0x04
	.zero		1


	//   ....[12]....
        /*01b0*/ 	.word	0x00000730
        /*01b4*/ 	.word	0x000000ff
        /*01b8*/ 	.word	0x00000030
        /*01bc*/ 	.short	0x0100
        /*01be*/ 	.byte	0x04
	.zero		1


	//   ....[13]....
        /*01c0*/ 	.word	0x00000740
        /*01c4*/ 	.word	0x000000ff
        /*01c8*/ 	.word	0x00000080
        /*01cc*/ 	.short	0x0100
        /*01ce*/ 	.byte	0x04
	.zero		1


	//   ....[14]....
        /*01d0*/ 	.word	0x00000750
        /*01d4*/ 	.word	0x000000ff
        /*01d8*/ 	.word	0x00000038
        /*01dc*/ 	.short	0x0100
        /*01de*/ 	.byte	0x04
	.zero		1


	//   ....[15]....
        /*01e0*/ 	.word	0x00000760
        /*01e4*/ 	.word	0x000000ff
        /*01e8*/ 	.word	0x00000088
        /*01ec*/ 	.short	0x0100
        /*01ee*/ 	.byte	0x04
	.zero		1


	//   ....[16]....
        /*01f0*/ 	.word	0x00000770
        /*01f4*/ 	.word	0x000000ff
        /*01f8*/ 	.word	0x00000040
        /*01fc*/ 	.short	0x0100
        /*01fe*/ 	.byte	0x04
	.zero		1


	//   ....[17]....
        /*0200*/ 	.word	0x00000780
        /*0204*/ 	.word	0x000000ff
        /*0208*/ 	.word	0x00000090
        /*020c*/ 	.short	0x0100
        /*020e*/ 	.byte	0x04
	.zero		1


	//   ....[18]....
        /*0210*/ 	.word	0x00000790
        /*0214*/ 	.word	0x000000ff
        /*0218*/ 	.word	0x00000048
        /*021c*/ 	.short	0x0100
        /*021e*/ 	.byte	0x04
	.zero		1


	//   ....[19]....
        /*0220*/ 	.word	0x000007a0
        /*0224*/ 	.word	0x000000ff
        /*0228*/ 	.word	0x00000098
        /*022c*/ 	.short	0x0100
        /*022e*/ 	.byte	0x04
	.zero		1


	//   ....[20]....
        /*0230*/ 	.word	0x000008e0
        /*0234*/ 	.word	0x000000ff
        /*0238*/ 	.word	0x000000a0
        /*023c*/ 	.short	0x0100
        /*023e*/ 	.byte	0x04
	.zero		1


	//   ....[21]....
        /*0240*/ 	.word	0x000008f0
        /*0244*/ 	.word	0x000000ff
        /*0248*/ 	.word	0x000000a8
        /*024c*/ 	.short	0x0100
        /*024e*/ 	.byte	0x04
	.zero		1


	//   ....[22]....
        /*0250*/ 	.word	0x000009e0
        /*0254*/ 	.word	0x000000ff
        /*0258*/ 	.word	0x000000b0
        /*025c*/ 	.short	0x0100
        /*025e*/ 	.byte	0x06
	.zero		1


	//   ....[23]....
        /*0260*/ 	.word	0x000009f0
        /*0264*/ 	.word	0x000000ff
        /*0268*/ 	.word	0x000000b8
        /*026c*/ 	.short	0x0100
        /*026e*/ 	.byte	0x06
	.zero		1


	//   ....[24]....
        /*0270*/ 	.word	0x00000b30
        /*0274*/ 	.word	0x000000ff
        /*0278*/ 	.word	0x000000c0
        /*027c*/ 	.short	0x0100
        /*027e*/ 	.byte	0x06
	.zero		1


	//   ....[25]....
        /*0280*/ 	.word	0x00000b40
        /*0284*/ 	.word	0x000000ff
        /*0288*/ 	.word	0x000000d0
        /*028c*/ 	.short	0x0100
        /*028e*/ 	.byte	0x06
	.zero		1


	//   ....[26]....
        /*0290*/ 	.word	0x00000b50
        /*0294*/ 	.word	0x000000ff
        /*0298*/ 	.word	0x000000c8
        /*029c*/ 	.short	0x0100
        /*029e*/ 	.byte	0x06
	.zero		1


	//   ....[27]....
        /*02a0*/ 	.word	0x00000b60
        /*02a4*/ 	.word	0x000000ff
        /*02a8*/ 	.word	0x000000d8
        /*02ac*/ 	.short	0x0100
        /*02ae*/ 	.byte	0x06
	.zero		1


	//   ....[28]....
        /*02b0*/ 	.word	0x00000c90
        /*02b4*/ 	.word	0x000000ff
        /*02b8*/ 	.word	0x000000e0
        /*02bc*/ 	.short	0x0100
        /*02be*/ 	.byte	0x04
	.zero		1


	//   ....[29]....
        /*02c0*/ 	.word	0x00000ca0
        /*02c4*/ 	.word	0x000000ff
        /*02c8*/ 	.word	0x00000100
        /*02cc*/ 	.short	0x0100
        /*02ce*/ 	.byte	0x04
	.zero		1


	//   ....[30]....
        /*02d0*/ 	.word	0x00000cb0
        /*02d4*/ 	.word	0x000000ff
        /*02d8*/ 	.word	0x000000e8
        /*02dc*/ 	.short	0x0100
        /*02de*/ 	.byte	0x04
	.zero		1


	//   ....[31]....
        /*02e0*/ 	.word	0x00000cc0
        /*02e4*/ 	.word	0x000000ff
        /*02e8*/ 	.word	0x00000108
        /*02ec*/ 	.short	0x0100
        /*02ee*/ 	.byte	0x04
	.zero		1


	//   ....[32]....
        /*02f0*/ 	.word	0x00000cd0
        /*02f4*/ 	.word	0x000000ff
        /*02f8*/ 	.word	0x000000f0
        /*02fc*/ 	.short	0x0100
        /*02fe*/ 	.byte	0x04
	.zero		1


	//   ....[33]....
        /*0300*/ 	.word	0x00000ce0
        /*0304*/ 	.word	0x000000ff
        /*0308*/ 	.word	0x00000110
        /*030c*/ 	.short	0x0100
        /*030e*/ 	.byte	0x04
	.zero		1


	//   ....[34]....
        /*0310*/ 	.word	0x00000cf0
        /*0314*/ 	.word	0x000000ff
        /*0318*/ 	.word	0x000000f8
        /*031c*/ 	.short	0x0100
        /*031e*/ 	.byte	0x04
	.zero		1


	//   ....[35]....
        /*0320*/ 	.word	0x00000d00
        /*0324*/ 	.word	0x000000ff
        /*0328*/ 	.word	0x00000118
        /*032c*/ 	.short	0x0100
        /*032e*/ 	.byte	0x04
	.zero		1


	//   ....[36]....
        /*0330*/ 	.word	0x00000e00
        /*0334*/ 	.word	0x000000ff
        /*0338*/ 	.word	0x00000120
        /*033c*/ 	.short	0x0100
        /*033e*/ 	.byte	0x04
	.zero		1


	//   ....[37]....
        /*0340*/ 	.word	0x00000e10
        /*0344*/ 	.word	0x000000ff
        /*0348*/ 	.word	0x00000130
        /*034c*/ 	.short	0x0100
        /*034e*/ 	.byte	0x04
	.zero		1


	//   ....[38]....
        /*0350*/ 	.word	0x00000e20
        /*0354*/ 	.word	0x000000ff
        /*0358*/ 	.word	0x00000128
        /*035c*/ 	.short	0x0100
        /*035e*/ 	.byte	0x04
	.zero		1


	//   ....[39]....
        /*0360*/ 	.word	0x00000e30
        /*0364*/ 	.word	0x000000ff
        /*0368*/ 	.word	0x00000138
        /*036c*/ 	.short	0x0100
        /*036e*/ 	.byte	0x04
	.zero		1


	//   ....[40]....
        /*0370*/ 	.word	0x00000f30
        /*0374*/ 	.word	0x000000ff
        /*0378*/ 	.word	0x00000140
        /*037c*/ 	.short	0x0100
        /*037e*/ 	.byte	0x06
	.zero		1


	//   ....[41]....
        /*0380*/ 	.word	0x00001b10
        /*0384*/ 	.word	0x00000000
        /*0388*/ 	.word	0x00000130
        /*038c*/ 	.short	0x010a
        /*038e*/ 	.byte	0xff
	.zero		1


	//   ....[42]....
        /*0390*/ 	.word	0x00001b40
        /*0394*/ 	.word	0x00000000
        /*0398*/ 	.word	0x00000120
        /*039c*/ 	.short	0x0101
        /*039e*/ 	.byte	0xff
	.zero		1


	//   ....[43]....
        /*03a0*/ 	.word	0x00001be0
        /*03a4*/ 	.word	0x000000ff
        /*03a8*/ 	.word	0x00000050
        /*03ac*/ 	.short	0x010a
        /*03ae*/ 	.byte	0x04
	.zero		1


	//   ....[44]....
        /*03b0*/ 	.word	0x00001cb0
        /*03b4*/ 	.word	0x000000ff
        /*03b8*/ 	.word	0x00000050
        /*03bc*/ 	.short	0x010a
        /*03be*/ 	.byte	0x21
	.zero		1


	//   ....[45]....
        /*03c0*/ 	.word	0x00001e60
        /*03c4*/ 	.word	0x000000ff
        /*03c8*/ 	.word	0x00000050
        /*03cc*/ 	.short	0x010a
        /*03ce*/ 	.byte	0x05
	.zero		1


	//   ....[46]....
        /*03d0*/ 	.word	0x00001f70
        /*03d4*/ 	.word	0x000000ff
        /*03d8*/ 	.word	0x000000b8
        /*03dc*/ 	.short	0x0101
        /*03de*/ 	.byte	0x0d
	.zero		1


	//   ....[47]....
        /*03e0*/ 	.word	0x00001f90
        /*03e4*/ 	.word	0x000000ff
        /*03e8*/ 	.word	0x00000050
        /*03ec*/ 	.short	0x010a
        /*03ee*/ 	.byte	0x04
	.zero		1


	//   ....[48]....
        /*03f0*/ 	.word	0x00002010
        /*03f4*/ 	.word	0x000000ff
        /*03f8*/ 	.word	0x00000050
        /*03fc*/ 	.short	0x010a
        /*03fe*/ 	.byte	0x11
	.zero		1


	//   ....[49]....
        /*0400*/ 	.word	0x000021b0
        /*0404*/ 	.word	0x000000ff
        /*0408*/ 	.word	0x00000050
        /*040c*/ 	.short	0x010a
        /*040e*/ 	.byte	0x05
	.zero		1


	//   ....[50]....
        /*0410*/ 	.word	0x000022f0
        /*0414*/ 	.word	0x00000003
        /*0418*/ 	.word	0x000000c0
        /*041c*/ 	.short	0x010a
        /*041e*/ 	.byte	0xff
	.zero		1


	//   ....[51]....
        /*0420*/ 	.word	0x00002440
        /*0424*/ 	.word	0x00000000
        /*0428*/ 	.word	0x00000000
        /*042c*/ 	.short	0x0101
        /*042e*/ 	.byte	0xff
	.zero		1


	//   ....[52]....
        /*0430*/ 	.word	0x000029e0
        /*0434*/ 	.word	0x000000ff
        /*0438*/ 	.word	0x00000000
        /*043c*/ 	.short	0x010a
        /*043e*/ 	.byte	0x04
	.zero		1


	//   ....[53]....
        /*0440*/ 	.word	0x00002a70
        /*0444*/ 	.word	0x000000ff
        /*0448*/ 	.word	0x00000000
        /*044c*/ 	.short	0x010a
        /*044e*/ 	.byte	0x05
	.zero		1


	//   ....[54]....
        /*0450*/ 	.word	0x00002b00
        /*0454*/ 	.word	0x000000ff
        /*0458*/ 	.word	0x00000000
        /*045c*/ 	.short	0x010a
        /*045e*/ 	.byte	0x05
	.zero		1


	//   ....[55]....
        /*0460*/ 	.word	0x00002b90
        /*0464*/ 	.word	0x000000ff
        /*0468*/ 	.word	0x00000000
        /*046c*/ 	.short	0x010a
        /*046e*/ 	.byte	0x05
	.zero		1


	//   ....[56]....
        /*0470*/ 	.word	0x00002c20
        /*0474*/ 	.word	0x000000ff
        /*0478*/ 	.word	0x00000000
        /*047c*/ 	.short	0x010a
        /*047e*/ 	.byte	0x05
	.zero		1


	//   ....[57]....
        /*0480*/ 	.word	0x00002cb0
        /*0484*/ 	.word	0x000000ff
        /*0488*/ 	.word	0x00000000
        /*048c*/ 	.short	0x010a
        /*048e*/ 	.byte	0x05
	.zero		1


	//   ....[58]....
        /*0490*/ 	.word	0x00002d40
        /*0494*/ 	.word	0x000000ff
        /*0498*/ 	.word	0x00000000
        /*049c*/ 	.short	0x010a
        /*049e*/ 	.byte	0x05
	.zero		1


	//   ....[59]....
        /*04a0*/ 	.word	0x00002dd0
        /*04a4*/ 	.word	0x000000ff
        /*04a8*/ 	.word	0x00000000
        /*04ac*/ 	.short	0x010a
        /*04ae*/ 	.byte	0x05
	.zero		1


	//   ....[60]....
        /*04b0*/ 	.word	0x00002e60
        /*04b4*/ 	.word	0x000000ff
        /*04b8*/ 	.word	0x00000000
        /*04bc*/ 	.short	0x010a
        /*04be*/ 	.byte	0x05
	.zero		1


	//   ....[61]....
        /*04c0*/ 	.word	0x00002f00
        /*04c4*/ 	.word	0x00000000
        /*04c8*/ 	.word	0x00000000
        /*04cc*/ 	.short	0x010a
        /*04ce*/ 	.byte	0xff
	.zero		1


	//   ....[62]....
        /*04d0*/ 	.word	0x00003040
        /*04d4*/ 	.word	0x00000002
        /*04d8*/ 	.word	0x00000120
        /*04dc*/ 	.short	0x010a
        /*04de*/ 	.byte	0xff
	.zero		1


	//   ....[63]....
        /*04e0*/ 	.word	0x000030b0
        /*04e4*/ 	.word	0x00000002
        /*04e8*/ 	.word	0x00000000
        /*04ec*/ 	.short	0x0101
        /*04ee*/ 	.byte	0xff
	.zero		1


	//   ....[64]....
        /*04f0*/ 	.word	0x000030d0
        /*04f4*/ 	.word	0x000000ff
        /*04f8*/ 	.word	0x000000d0
        /*04fc*/ 	.short	0x010a
        /*04fe*/ 	.byte	0x04
	.zero		1


	//   ....[65]....
        /*0500*/ 	.word	0x000031f0
        /*0504*/ 	.word	0x00000002
        /*0508*/ 	.word	0x000000c0
        /*050c*/ 	.short	0x010a
        /*050e*/ 	.byte	0xff
	.zero		1


	//   ....[66]....
        /*0510*/ 	.word	0x000032f0
        /*0514*/ 	.word	0x00000002
        /*0518*/ 	.word	0x00000000
        /*051c*/ 	.short	0x0101
        /*051e*/ 	.byte	0xff
	.zero		1


	//   ....[67]....
        /*0520*/ 	.word	0x00003380
        /*0524*/ 	.word	0x000000ff
        /*0528*/ 	.word	0x000000d0
        /*052c*/ 	.short	0x0106
        /*052e*/ 	.byte	0x04
	.zero		1


	//   ....[68]....
        /*0530*/ 	.word	0x000033a0
        /*0534*/ 	.word	0x000000ff
        /*0538*/ 	.word	0x000000d0
        /*053c*/ 	.short	0x010a
        /*053e*/ 	.byte	0x04
	.zero		1


	//   ....[69]....
        /*0540*/ 	.word	0x00003430
        /*0544*/ 	.word	0x000000ff
        /*0548*/ 	.word	0x000000d0
        /*054c*/ 	.short	0x0106
        /*054e*/ 	.byte	0x07
	.zero		1


	//   ....[70]....
        /*0550*/ 	.word	0x00003470
        /*0554*/ 	.word	0x00000000
        /*0558*/ 	.word	0x000000d0
        /*055c*/ 	.short	0x010a
        /*055e*/ 	.byte	0xff
	.zero		1


	//   ....[71]....
        /*0560*/ 	.word	0x000036c0
        /*0564*/ 	.word	0x000000ff
        /*0568*/ 	.word	0x00000008
        /*056c*/ 	.short	0x010a
        /*056e*/ 	.byte	0x05
	.zero		1


	//   ....[72]....
        /*0570*/ 	.word	0x000036e0
        /*0574*/ 	.word	0x000000ff
        /*0578*/ 	.word	0x00000008
        /*057c*/ 	.short	0x010a
        /*057e*/ 	.byte	0x05
	.zero		1


	//   ....[73]....
        /*0580*/ 	.word	0x00003870
        /*0584*/ 	.word	0x000000ff
        /*0588*/ 	.word	0x00000008
        /*058c*/ 	.short	0x010a
        /*058e*/ 	.byte	0x05
	.zero		1


	//   ....[74]....
        /*0590*/ 	.word	0x00003890
        /*0594*/ 	.word	0x000000ff
        /*0598*/ 	.word	0x00000008
        /*059c*/ 	.short	0x010a
        /*059e*/ 	.byte	0x05
	.zero		1


	//   ....[75]....
        /*05a0*/ 	.word	0x00003950
        /*05a4*/ 	.word	0x000000ff
        /*05a8*/ 	.word	0x00000000
        /*05ac*/ 	.short	0x0101
        /*05ae*/ 	.byte	0x04
	.zero		1


	//   ....[76]....
        /*05b0*/ 	.word	0x00003c90
        /*05b4*/ 	.word	0x00000000
        /*05b8*/ 	.word	0x000000c0
        /*05bc*/ 	.short	0x010a
        /*05be*/ 	.byte	0xff
	.zero		1


	//   ....[77]....
        /*05c0*/ 	.word	0x00003d50
        /*05c4*/ 	.word	0x00000000
        /*05c8*/ 	.word	0x00000000
        /*05cc*/ 	.short	0x0101
        /*05ce*/ 	.byte	0xff
	.zero		1


	//   ....[78]....
        /*05d0*/ 	.word	0x00003e10
        /*05d4*/ 	.word	0x000000ff
        /*05d8*/ 	.word	0x00000000
        /*05dc*/ 	.short	0x010a
        /*05de*/ 	.byte	0x04
	.zero		1


	//   ....[79]....
        /*05e0*/ 	.word	0x00003e20
        /*05e4*/ 	.word	0x000000ff
        /*05e8*/ 	.word	0x00000100
        /*05ec*/ 	.short	0x010a
        /*05ee*/ 	.byte	0x1f
	.zero		1


	//   ....[80]....
        /*05f0*/ 	.word	0x00003ed0
        /*05f4*/ 	.word	0x000000ff
        /*05f8*/ 	.word	0x00000000
        /*05fc*/ 	.short	0x010a
        /*05fe*/ 	.byte	0x05
	.zero		1


	//   ....[81]....
        /*0600*/ 	.word	0x00004000
        /*0604*/ 	.word	0x000000ff
        /*0608*/ 	.word	0x00000000
        /*060c*/ 	.short	0x010a
        /*060e*/ 	.byte	0x04
	.zero		1


	//   ....[82]....
        /*0610*/ 	.word	0x00004300
        /*0614*/ 	.word	0x000000ff
        /*0618*/ 	.word	0x00000000
        /*061c*/ 	.short	0x010a
        /*061e*/ 	.byte	0x04
	.zero		1


	//   ....[83]....
        /*0620*/ 	.word	0x00004390
        /*0624*/ 	.word	0x000000ff
        /*0628*/ 	.word	0x00000000
        /*062c*/ 	.short	0x010a
        /*062e*/ 	.byte	0x05
	.zero		1


	//   ....[84]....
        /*0630*/ 	.word	0x00004420
        /*0634*/ 	.word	0x000000ff
        /*0638*/ 	.word	0x00000000
        /*063c*/ 	.short	0x010a
        /*063e*/ 	.byte	0x05
	.zero		1


	//   ....[85]....
        /*0640*/ 	.word	0x000044c0
        /*0644*/ 	.word	0x00000000
        /*0648*/ 	.word	0x00000000
        /*064c*/ 	.short	0x010a
        /*064e*/ 	.byte	0xff
	.zero		1


	//   ....[86]....
        /*0650*/ 	.word	0x00004500
        /*0654*/ 	.word	0x00000000
        /*0658*/ 	.word	0x00000000
        /*065c*/ 	.short	0x010a
        /*065e*/ 	.byte	0xff
	.zero		1


	//   ....[87]....
        /*0660*/ 	.word	0x00004570
        /*0664*/ 	.word	0x000000ff
        /*0668*/ 	.word	0x00000000
        /*066c*/ 	.short	0x0101
        /*066e*/ 	.byte	0x04
	.zero		1


	//   ....[88]....
        /*0670*/ 	.word	0x000045b0
        /*0674*/ 	.word	0x000000ff
        /*0678*/ 	.word	0x00000140
        /*067c*/ 	.short	0x010a
        /*067e*/ 	.byte	0x1a
	.zero		1


	//   ....[89]....
        /*0680*/ 	.word	0x00004600
        /*0684*/ 	.word	0x000000ff
        /*0688*/ 	.word	0x00000000
        /*068c*/ 	.short	0x0101
        /*068e*/ 	.byte	0x04
	.zero		1


	//   ....[90]....
        /*0690*/ 	.word	0x00004a80
        /*0694*/ 	.word	0x00000007
        /*0698*/ 	.word	0x000000c0
        /*069c*/ 	.short	0x010a
        /*069e*/ 	.byte	0xff
	.zero		1


	//   ....[91]....
        /*06a0*/ 	.word	0x00004bf0
        /*06a4*/ 	.word	0x00000000
        /*06a8*/ 	.word	0x00000000
        /*06ac*/ 	.short	0x0101
        /*06ae*/ 	.byte	0xff
	.zero		1


	//   ....[92]....
        /*06b0*/ 	.word	0x00005060
        /*06b4*/ 	.word	0x000000ff
        /*06b8*/ 	.word	0x000000b8
        /*06bc*/ 	.short	0x010a
        /*06be*/ 	.byte	0x11
	.zero		1


	//   ....[93]....
        /*06c0*/ 	.word	0x000051e0
        /*06c4*/ 	.word	0x000000ff
        /*06c8*/ 	.word	0x000000a8
        /*06cc*/ 	.short	0x010a
        /*06ce*/ 	.byte	0x11
	.zero		1


	//   ....[94]....
        /*06d0*/ 	.word	0x000053f0
        /*06d4*/ 	.word	0x000000ff
        /*06d8*/ 	.word	0x000000a0
        /*06dc*/ 	.short	0x010b
        /*06de*/ 	.byte	0x11
	.zero		1


	//   ....[95]....
        /*06e0*/ 	.word	0x00005400
        /*06e4*/ 	.word	0x000000ff
        /*06e8*/ 	.word	0x00000000
        /*06ec*/ 	.short	0x0101
        /*06ee*/ 	.byte	0x1b
	.zero		1


	//   ....[96]....
        /*06f0*/ 	.word	0x00005440
        /*06f4*/ 	.word	0x00000000
        /*06f8*/ 	.word	0x000000a8
        /*06fc*/ 	.short	0x010a
        /*06fe*/ 	.byte	0xff
	.zero		1


	//   ....[97]....
        /*0700*/ 	.word	0x00005760
        /*0704*/ 	.word	0x00000003
        /*0708*/ 	.word	0x000000c0
        /*070c*/ 	.short	0x010a
        /*070e*/ 	.byte	0xff
	.zero		1


	//   ....[98]....
        /*0710*/ 	.word	0x000058e0
        /*0714*/ 	.word	0x00000000
        /*0718*/ 	.word	0x00000000
        /*071c*/ 	.short	0x0101
        /*071e*/ 	.byte	0xff
	.zero		1


	//   ....[99]....
        /*0720*/ 	.word	0x00006370
        /*0724*/ 	.word	0x000000ff
        /*0728*/ 	.word	0x000000a0
        /*072c*/ 	.short	0x010a
        /*072e*/ 	.byte	0x2c
	.zero		1


	//   ....[100]....
        /*0730*/ 	.word	0x00006380
        /*0734*/ 	.word	0x0000008f
        /*0738*/ 	.word	0x000000e0
        /*073c*/ 	.short	0x010a
        /*073e*/ 	.byte	0xff
	.zero		1


	//   ....[101]....
        /*0740*/ 	.word	0x00006510
        /*0744*/ 	.word	0x000000ff
        /*0748*/ 	.word	0x000000a0
        /*074c*/ 	.short	0x010a
        /*074e*/ 	.byte	0x2c
	.zero		1


	//   ....[102]....
        /*0750*/ 	.word	0x00006620
        /*0754*/ 	.word	0x000000ff
        /*0758*/ 	.word	0x00000000
        /*075c*/ 	.short	0x0101
        /*075e*/ 	.byte	0x04
	.zero		1


	//   ....[103]....
        /*0760*/ 	.word	0x00006680
        /*0764*/ 	.word	0x0000008f
        /*0768*/ 	.word	0x000000e0
        /*076c*/ 	.short	0x010a
        /*076e*/ 	.byte	0xff
	.zero		1


	//   ....[104]....
        /*0770*/ 	.word	0x00006c70
        /*0774*/ 	.word	0x0000008f
        /*0778*/ 	.word	0x00000000
        /*077c*/ 	.short	0x0101
        /*077e*/ 	.byte	0xff
	.zero		1


	//   ....[105]....
        /*0780*/ 	.word	0x00007ad0
        /*0784*/ 	.word	0x00000000
        /*0788*/ 	.word	0x00000130
        /*078c*/ 	.short	0x010a
        /*078e*/ 	.byte	0xff
	.zero		1


	//   ....[106]....
        /*0790*/ 	.word	0x00007b30
        /*0794*/ 	.word	0x00000000
        /*0798*/ 	.word	0x00000050
        /*079c*/ 	.short	0x010a
        /*079e*/ 	.byte	0xff
	.zero		1


	//   ....[107]....
        /*07a0*/ 	.word	0x00007b90
        /*07a4*/ 	.word	0x00000000
        /*07a8*/ 	.word	0x00000050
        /*07ac*/ 	.short	0x010a
        /*07ae*/ 	.byte	0xff
	.zero		1


	//   ....[108]....
        /*07b0*/ 	.word	0x00007be0
        /*07b4*/ 	.word	0x00000003
        /*07b8*/ 	.word	0x000000c0
        /*07bc*/ 	.short	0x010a
        /*07be*/ 	.byte	0xff
	.zero		1


	//   ....[109]....
        /*07c0*/ 	.word	0x00007c40
        /*07c4*/ 	.word	0x00000000
        /*07c8*/ 	.word	0x00000000
        /*07cc*/ 	.short	0x010a
        /*07ce*/ 	.byte	0xff
	.zero		1


	//   ....[110]....
        /*07d0*/ 	.word	0x00007ca0
        /*07d4*/ 	.word	0x00000000
        /*07d8*/ 	.word	0x00000000
        /*07dc*/ 	.short	0x010a
        /*07de*/ 	.byte	0xff
	.zero		1


	//   ....[111]....
        /*07e0*/ 	.word	0x00007d00
        /*07e4*/ 	.word	0x00000000
        /*07e8*/ 	.word	0x00000000
        /*07ec*/ 	.short	0x010a
        /*07ee*/ 	.byte	0xff
	.zero		1


	//   ....[112]....
        /*07f0*/ 	.word	0x00007d60
        /*07f4*/ 	.word	0x00000000
        /*07f8*/ 	.word	0x00000000
        /*07fc*/ 	.short	0x010a
        /*07fe*/ 	.byte	0xff
	.zero		1


	//   ....[113]....
        /*0800*/ 	.word	0x00007dc0
        /*0804*/ 	.word	0x00000000
        /*0808*/ 	.word	0x00000000
        /*080c*/ 	.short	0x010a
        /*080e*/ 	.byte	0xff
	.zero		1


	//   ....[114]....
        /*0810*/ 	.word	0x00007e20
        /*0814*/ 	.word	0x00000000
        /*0818*/ 	.word	0x00000000
        /*081c*/ 	.short	0x010a
        /*081e*/ 	.byte	0xff
	.zero		1


	//   ....[115]....
        /*0820*/ 	.word	0x00007e80
        /*0824*/ 	.word	0x00000000
        /*0828*/ 	.word	0x00000000
        /*082c*/ 	.short	0x010a
        /*082e*/ 	.byte	0xff
	.zero		1


	//   ....[116]....
        /*0830*/ 	.word	0x00007ee0
        /*0834*/ 	.word	0x00000000
        /*0838*/ 	.word	0x00000000
        /*083c*/ 	.short	0x010a
        /*083e*/ 	.byte	0xff
	.zero		1


	//   ....[117]....
        /*0840*/ 	.word	0x00007f40
        /*0844*/ 	.word	0x00000000
        /*0848*/ 	.word	0x00000000
        /*084c*/ 	.short	0x010a
        /*084e*/ 	.byte	0xff
	.zero		1


	//   ....[118]....
        /*0850*/ 	.word	0x00007f90
        /*0854*/ 	.word	0x00000002
        /*0858*/ 	.word	0x00000120
        /*085c*/ 	.short	0x010a
        /*085e*/ 	.byte	0xff
	.zero		1


	//   ....[119]....
        /*0860*/ 	.word	0x00007ff0
        /*0864*/ 	.word	0x00000002
        /*0868*/ 	.word	0x000000d0
        /*086c*/ 	.short	0x010a
        /*086e*/ 	.byte	0xff
	.zero		1


	//   ....[120]....
        /*0870*/ 	.word	0x00008040
        /*0874*/ 	.word	0x00000002
        /*0878*/ 	.word	0x000000c0
        /*087c*/ 	.short	0x010a
        /*087e*/ 	.byte	0xff
	.zero		1


	//   ....[121]....
        /*0880*/ 	.word	0x000080a0
        /*0884*/ 	.word	0x00000000
        /*0888*/ 	.word	0x000000d0
        /*088c*/ 	.short	0x010a
        /*088e*/ 	.byte	0xff
	.zero		1


	//   ....[122]....
        /*0890*/ 	.word	0x00008100
        /*0894*/ 	.word	0x00000005
        /*0898*/ 	.word	0x00000008
        /*089c*/ 	.short	0x010a
        /*089e*/ 	.byte	0xff
	.zero		1


	//   ....[123]....
        /*08a0*/ 	.word	0x000081f0
        /*08a4*/ 	.word	0x00000000
        /*08a8*/ 	.word	0x00000008
        /*08ac*/ 	.short	0x010a
        /*08ae*/ 	.byte	0xff
	.zero		1


	//   ....[124]....
        /*08b0*/ 	.word	0x00008240
        /*08b4*/ 	.word	0x00000000
        /*08b8*/ 	.word	0x000000c0
        /*08bc*/ 	.short	0x010a
        /*08be*/ 	.byte	0xff
	.zero		1


	//   ....[125]....
        /*08c0*/ 	.word	0x000082a0
        /*08c4*/ 	.word	0x00000000
        /*08c8*/ 	.word	0x00000100
        /*08cc*/ 	.short	0x010a
        /*08ce*/ 	.byte	0xff
	.zero		1


	//   ....[126]....
        /*08d0*/ 	.word	0x00008300
        /*08d4*/ 	.word	0x00000000
        /*08d8*/ 	.word	0x00000000
        /*08dc*/ 	.short	0x010a
        /*08de*/ 	.byte	0xff
	.zero		1


	//   ....[127]....
        /*08e0*/ 	.word	0x00008360
        /*08e4*/ 	.word	0x00000000
        /*08e8*/ 	.word	0x00000000
        /*08ec*/ 	.short	0x010a
        /*08ee*/ 	.byte	0xff
	.zero		1


	//   ....[128]....
        /*08f0*/ 	.word	0x000083c0
        /*08f4*/ 	.word	0x00000000
        /*08f8*/ 	.word	0x00000000
        /*08fc*/ 	.short	0x010a
        /*08fe*/ 	.byte	0xff
	.zero		1


	//   ....[129]....
        /*0900*/ 	.word	0x00008420
        /*0904*/ 	.word	0x00000000
        /*0908*/ 	.word	0x00000000
        /*090c*/ 	.short	0x010a
        /*090e*/ 	.byte	0xff
	.zero		1


	//   ....[130]....
        /*0910*/ 	.word	0x00008480
        /*0914*/ 	.word	0x00000000
        /*0918*/ 	.word	0x00000140
        /*091c*/ 	.short	0x010a
        /*091e*/ 	.byte	0xff
	.zero		1


	//   ....[131]....
        /*0920*/ 	.word	0x000084d0
        /*0924*/ 	.word	0x00000007
        /*0928*/ 	.word	0x000000c0
        /*092c*/ 	.short	0x010a
        /*092e*/ 	.byte	0xff
	.zero		1


	//   ....[132]....
        /*0930*/ 	.word	0x00008530
        /*0934*/ 	.word	0x00000000
        /*0938*/ 	.word	0x000000b8
        /*093c*/ 	.short	0x010a
        /*093e*/ 	.byte	0xff
	.zero		1


	//   ....[133]....
        /*0940*/ 	.word	0x00008590
        /*0944*/ 	.word	0x00000000
        /*0948*/ 	.word	0x000000a8
        /*094c*/ 	.short	0x010a
        /*094e*/ 	.byte	0xff
	.zero		1


	//   ....[134]....
        /*0950*/ 	.word	0x000085e0
        /*0954*/ 	.word	0x00000003
        /*0958*/ 	.word	0x000000c0
        /*095c*/ 	.short	0x010a
        /*095e*/ 	.byte	0xff
	.zero		1


	//   ....[135]....
        /*0960*/ 	.word	0x00008640
        /*0964*/ 	.word	0x00000000
        /*0968*/ 	.word	0x000000a0
        /*096c*/ 	.short	0x010a
        /*096e*/ 	.byte	0xff
	.zero		1


	//   ....[136]....
        /*0970*/ 	.word	0x00008690
        /*0974*/ 	.word	0x0000008f
        /*0978*/ 	.word	0x000000e0
        /*097c*/ 	.short	0x010a
        /*097e*/ 	.byte	0xff
	.zero		1


	//----- nvinfo : EIATTR_NUM_MBARRIERS
	.align		4
.L_47:
        /*0980*/ 	.byte	0x03, 0x38
        /*0982*/ 	.short	0x0029


	//----- nvinfo : EIATTR_EXIT_INSTR_OFFSETS
	.align		4
        /*0984*/ 	.byte	0x04, 0x1c
        /*0986*/ 	.short	(.L_49 - .L_48)


	//   ....[0]....
.L_48:
        /*0988*/ 	.word	0x00002f30


	//   ....[1]....
        /*098c*/ 	.word	0x00003440


	//   ....[2]....
        /*0990*/ 	.word	0x000034a0


	//   ....[3]....
        /*0994*/ 	.word	0x00004830


	//   ....[4]....
        /*0998*/ 	.word	0x00005470


	//   ....[5]....
        /*099c*/ 	.word	0x000054b0


	//   ....[6]....
        /*09a0*/ 	.word	0x00007ac0


	//----- nvinfo : EIATTR_MAX_THREADS
	.align		4
.L_49:
        /*09a4*/ 	.byte	0x04, 0x05
        /*09a6*/ 	.short	(.L_51 - .L_50)
.L_50:
        /*09a8*/ 	.word	0x00000100
        /*09ac*/ 	.word	0x00000001
        /*09b0*/ 	.word	0x00000001


	//----- nvinfo : EIATTR_CRS_STACK_SIZE
	.align		4
.L_51:
        /*09b4*/ 	.byte	0x04, 0x1e
        /*09b6*/ 	.short	(.L_53 - .L_52)
.L_52:
        /*09b8*/ 	.word	0x00000000


	//----- nvinfo : EIATTR_CBANK_PARAM_SIZE
	.align		4
.L_53:
        /*09bc*/ 	.byte	0x03, 0x19
        /*09be*/ 	.short	0x0800


	//----- nvinfo : EIATTR_PARAM_CBANK
	.align		4
        /*09c0*/ 	.byte	0x04, 0x0a
        /*09c2*/ 	.short	(.L_55 - .L_54)
	.align		4
.L_54:
        /*09c4*/ 	.word	index@(.nv.constant0._ZN7cutlass13device_kernelINS_4gemm6kernel13GemmUniversalIN4cute5tupleIJiiiiEEENS1_10collective13CollectiveMmaINS1_35MainloopSm100TmaUmmaWarpSpecializedILi10ELi2ELi4ENS5_IJNS4_1CILi2EEESB_NSA_ILi1EEEEEEEENS5_IJNSA_ILi256EEENSA_ILi64EEENSA_ILi128EEEEEENS_12float_e5m2_tENS5_IJlSC_lEEESJ_SK_NS4_8TiledMMAINS4_8MMA_AtomIJNS4_10MMA_TraitsINS4_25SM100_MMA_F8F6F4_2x1SM_SSEJSJ_SJ_fSF_SG_NS4_17integral_constantINS4_4UMMA5MajorELSR_0EEESS_NSP_INSQ_7ScaleInELST_0EEESU_EEEEEENS4_6LayoutINS5_IJSC_SC_SC_EEENS5_IJNSA_ILi0EEESZ_SZ_EEEEENS5_IJNS4_10UnderscoreES12_S12_EEEEENS4_28SM100_TMA_2SM_LOAD_MULTICASTENS4_14ComposedLayoutINS4_7SwizzleILi3ELi4ELi3EEENS4_18smem_ptr_flag_bitsILi8EEENSX_INS5_IJNSA_ILi8EEESH_EEENS5_IJSH_SC_EEEEEEEvNS4_8identityENS4_18SM100_TMA_2SM_LOADES1F_vS1G_EENS_8epilogue10collective18CollectiveEpilogueINS1J_23Sm100TmaWarpSpecializedILi1ELi1ELi64ELb0ELb0EEEJNS5_IJSH_SG_SH_EEENS5_IJNSX_ISH_SC_EENSX_ISG_SC_EEEEESJ_SK_SJ_SK_NS1J_6fusion15FusionCallbacksIS1N_NS1S_17LinearCombinationISJ_fSJ_fLNS_15FloatRoundStyleE2EEES1O_S1R_JEEENS4_5SM1004TMEM4LOAD26SM100_TMEM_LOAD_32dp32b64xENS4_13SM90_TMA_LOADENS16_INS17_ILi2ELi4ELi3EEES1A_NSX_INS5_IJS1B_SG_EEENS5_IJSG_SC_EEEEEEENS4_39AutoVectorizingCopyWithAssumedAlignmentILi128EEENS4_14SM90_TMA_STOREES27_S29_S29_EEEvvEEEEvNT_6ParamsE)
        /*09c8*/ 	.short	0x0380
        /*09ca*/ 	.short	0x0800


	//----- nvinfo : EIATTR_SW_WAR
	.align		4
.L_55:
        /*09cc*/ 	.byte	0x04, 0x36
        /*09ce*/ 	.short	(.L_57 - .L_56)
.L_56:
        /*09d0*/ 	.word	0x00000008
.L_57:


//--------------------- .nv.callgraph             --------------------------
	.section	.nv.callgraph,"",@"SHT_CUDA_CALLGRAPH"
	.align	4
	.sectionentsize	8
	.align		4
        /*0000*/ 	.word	0x00000000
	.align		4
        /*0004*/ 	.word	0xffffffff
	.align		4
        /*0008*/ 	.word	index@(_ZN7cutlass13device_kernelINS_4gemm6kernel13GemmUniversalIN4cute5tupleIJiiiiEEENS1_10collective13CollectiveMmaINS1_35MainloopSm100TmaUmmaWarpSpecializedILi10ELi2ELi4ENS5_IJNS4_1CILi2EEESB_NSA_ILi1EEEEEEEENS5_IJNSA_ILi256EEENSA_ILi64EEENSA_ILi128EEEEEENS_12float_e5m2_tENS5_IJlSC_lEEESJ_SK_NS4_8TiledMMAINS4_8MMA_AtomIJNS4_10MMA_TraitsINS4_25SM100_MMA_F8F6F4_2x1SM_SSEJSJ_SJ_fSF_SG_NS4_17integral_constantINS4_4UMMA5MajorELSR_0EEESS_NSP_INSQ_7ScaleInELST_0EEESU_EEEEEENS4_6LayoutINS5_IJSC_SC_SC_EEENS5_IJNSA_ILi0EEESZ_SZ_EEEEENS5_IJNS4_10UnderscoreES12_S12_EEEEENS4_28SM100_TMA_2SM_LOAD_MULTICASTENS4_14ComposedLayoutINS4_7SwizzleILi3ELi4ELi3EEENS4_18smem_ptr_flag_bitsILi8EEENSX_INS5_IJNSA_ILi8EEESH_EEENS5_IJSH_SC_EEEEEEEvNS4_8identityENS4_18SM100_TMA_2SM_LOADES1F_vS1G_EENS_8epilogue10collective18CollectiveEpilogueINS1J_23Sm100TmaWarpSpecializedILi1ELi1ELi64ELb0ELb0EEEJNS5_IJSH_SG_SH_EEENS5_IJNSX_ISH_SC_EENSX_ISG_SC_EEEEESJ_SK_SJ_SK_NS1J_6fusion15FusionCallbacksIS1N_NS1S_17LinearCombinationISJ_fSJ_fLNS_15FloatRoundStyleE2EEES1O_S1R_JEEENS4_5SM1004TMEM4LOAD26SM100_TMEM_LOAD_32dp32b64xENS4_13SM90_TMA_LOADENS16_INS17_ILi2ELi4ELi3EEES1A_NSX_INS5_IJS1B_SG_EEENS5_IJSG_SC_EEEEEEENS4_39AutoVectorizingCopyWithAssumedAlignmentILi128EEENS4_14SM90_TMA_STOREES27_S29_S29_EEEvvEEEEvNT_6ParamsE)
	.align		4
        /*000c*/ 	.word	index@(__assertfail)
	.align		4
        /*0010*/ 	.word	0x00000000
	.align		4
        /*0014*/ 	.word	0xfffffffe
	.align		4
        /*0018*/ 	.word	0x00000000
	.align		4
        /*001c*/ 	.word	0xfffffffd
	.align		4
        /*0020*/ 	.word	0x00000000
	.align		4
        /*0024*/ 	.word	0xfffffffc


//--------------------- .nv.constant4             --------------------------
	.section	.nv.constant4,"a",@progbits
	.align	8
	.align		8
.nv.constant4:
        /*0000*/ 	.dword	__assertfail
	.align		8
        /*0008*/ 	.dword	__unnamed_1
	.align		8
        /*0010*/ 	.dword	__unnamed_2
	.align		8
        /*0018*/ 	.dword	_ZN39_INTERNAL_d886e299_4_k_cu_ae28da09_84814cuda3std3__45__cpo5beginE
	.align		8
        /*0020*/ 	.dword	_ZN39_INTERNAL_d886e299_4_k_cu_ae28da09_84814cuda3std3__45__cpo3endE
	.align		8
        /*0028*/ 	.dword	_ZN39_INTERNAL_d886e299_4_k_cu_ae28da09_84814cuda3std3__45__cpo6cbeginE
	.align		8
        /*0030*/ 	.dword	_ZN39_INTERNAL_d886e299_4_k_cu_ae28da09_84814cuda3std3__45__cpo4cendE
	.align		8
        /*0038*/ 	.dword	_ZN39_INTERNAL_d886e299_4_k_cu_ae28da09_84814cuda3std3__441_GLOBAL__N__d886e299_4_k_cu_ae28da09_84816ignoreE
	.align		8
        /*0040*/ 	.dword	_ZN39_INTERNAL_d886e299_4_k_cu_ae28da09_84814cuda3std3__419piecewise_constructE
	.align		8
        /*0048*/ 	.dword	_ZN39_INTERNAL_d886e299_4_k_cu_ae28da09_84814cuda3std3__48in_placeE
	.align		8
        /*0050*/ 	.dword	_ZN39_INTERNAL_d886e299_4_k_cu_ae28da09_84814cuda3std6ranges3__45__cpo4swapE
	.align		8
        /*0058*/ 	.dword	_ZN39_INTERNAL_d886e299_4_k_cu_ae28da09_84814cuda3std6ranges3__45__cpo9iter_moveE
	.align		8
        /*0060*/ 	.dword	_ZN39_INTERNAL_d886e299_4_k_cu_ae28da09_84814cute7productE
	.align		8
        /*0068*/ 	.dword	_ZN39_INTERNAL_d886e299_4_k_cu_ae28da09_84814cute1_E
	.align		8
        /*0070*/ 	.dword	$str$25
	.align		8
        /*0078*/ 	.dword	$str$26
	.align		8
        /*0080*/ 	.dword	$str$27
	.align		8
        /*0088*/ 	.dword	$str$28


//--------------------- .text._ZN7cutlass13device_kernelINS_4gemm6kernel13GemmUniversalIN4cute5tupleIJiiiiEEENS1_10collective13CollectiveMmaINS1_35MainloopSm100TmaUmmaWarpSpecializedILi10ELi2ELi4ENS5_IJNS4_1CILi2EEESB_NSA_ILi1EEEEEEEENS5_IJNSA_ILi256EEENSA_ILi64EEENSA_ILi128EEEEEENS_12float_e5m2_tENS5_IJlSC_lEEESJ_SK_NS4_8TiledMMAINS4_8MMA_AtomIJNS4_10MMA_TraitsINS4_25SM100_MMA_F8F6F4_2x1SM_SSEJSJ_SJ_fSF_SG_NS4_17integral_constantINS4_4UMMA5MajorELSR_0EEESS_NSP_INSQ_7ScaleInELST_0EEESU_EEEEEENS4_6LayoutINS5_IJSC_SC_SC_EEENS5_IJNSA_ILi0EEESZ_SZ_EEEEENS5_IJNS4_10UnderscoreES12_S12_EEEEENS4_28SM100_TMA_2SM_LOAD_MULTICASTENS4_14ComposedLayoutINS4_7SwizzleILi3ELi4ELi3EEENS4_18smem_ptr_flag_bitsILi8EEENSX_INS5_IJNSA_ILi8EEESH_EEENS5_IJSH_SC_EEEEEEEvNS4_8identityENS4_18SM100_TMA_2SM_LOADES1F_vS1G_EENS_8epilogue10collective18CollectiveEpilogueINS1J_23Sm100TmaWarpSpecializedILi1ELi1ELi64ELb0ELb0EEEJNS5_IJSH_SG_SH_EEENS5_IJNSX_ISH_SC_EENSX_ISG_SC_EEEEESJ_SK_SJ_SK_NS1J_6fusion15FusionCallbacksIS1N_NS1S_17LinearCombinationISJ_fSJ_fLNS_15FloatRoundStyleE2EEES1O_S1R_JEEENS4_5SM1004TMEM4LOAD26SM100_TMEM_LOAD_32dp32b64xENS4_13SM90_TMA_LOADENS16_INS17_ILi2ELi4ELi3EEES1A_NSX_INS5_IJS1B_SG_EEENS5_IJSG_SC_EEEEEEENS4_39AutoVectorizingCopyWithAssumedAlignmentILi128EEENS4_14SM90_TMA_STOREES27_S29_S29_EEEvvEEEEvNT_6ParamsE --------------------------
	.section	.text._ZN7cutlass13device_kernelINS_4gemm6kernel13GemmUniversalIN4cute5tupleIJiiiiEEENS1_10collective13CollectiveMmaINS1_35MainloopSm100TmaUmmaWarpSpecializedILi10ELi2ELi4ENS5_IJNS4_1CILi2EEESB_NSA_ILi1EEEEEEEENS5_IJNSA_ILi256EEENSA_ILi64EEENSA_ILi128EEEEEENS_12float_e5m2_tENS5_IJlSC_lEEESJ_SK_NS4_8TiledMMAINS4_8MMA_AtomIJNS4_10MMA_TraitsINS4_25SM100_MMA_F8F6F4_2x1SM_SSEJSJ_SJ_fSF_SG_NS4_17integral_constantINS4_4UMMA5MajorELSR_0EEESS_NSP_INSQ_7ScaleInELST_0EEESU_EEEEEENS4_6LayoutINS5_IJSC_SC_SC_EEENS5_IJNSA_ILi0EEESZ_SZ_EEEEENS5_IJNS4_10UnderscoreES12_S12_EEEEENS4_28SM100_TMA_2SM_LOAD_MULTICASTENS4_14ComposedLayoutINS4_7SwizzleILi3ELi4ELi3EEENS4_18smem_ptr_flag_bitsILi8EEENSX_INS5_IJNSA_ILi8EEESH_EEENS5_IJSH_SC_EEEEEEEvNS4_8identityENS4_18SM100_TMA_2SM_LOADES1F_vS1G_EENS_8epilogue10collective18CollectiveEpilogueINS1J_23Sm100TmaWarpSpecializedILi1ELi1ELi64ELb0ELb0EEEJNS5_IJSH_SG_SH_EEENS5_IJNSX_ISH_SC_EENSX_ISG_SC_EEEEESJ_SK_SJ_SK_NS1J_6fusion15FusionCallbacksIS1N_NS1S_17LinearCombinationISJ_fSJ_fLNS_15FloatRoundStyleE2EEES1O_S1R_JEEENS4_5SM1004TMEM4LOAD26SM100_TMEM_LOAD_32dp32b64xENS4_13SM90_TMA_LOADENS16_INS17_ILi2ELi4ELi3EEES1A_NSX_INS5_IJS1B_SG_EEENS5_IJSG_SC_EEEEEEENS4_39AutoVectorizingCopyWithAssumedAlignmentILi128EEENS4_14SM90_TMA_STOREES27_S29_S29_EEEvvEEEEvNT_6ParamsE,"ax",@progbits
	.align	128
.text._ZN7cutlass13device_kernelINS_4gemm6kernel13GemmUniversalIN4cute5tupleIJiiiiEEENS1_10collective13CollectiveMmaINS1_35MainloopSm100TmaUmmaWarpSpecializedILi10ELi2ELi4ENS5_IJNS4_1CILi2EEESB_NSA_ILi1EEEEEEEENS5_IJNSA_ILi256EEENSA_ILi64EEENSA_ILi128EEEEEENS_12float_e5m2_tENS5_IJlSC_lEEESJ_SK_NS4_8TiledMMAINS4_8MMA_AtomIJNS4_10MMA_TraitsINS4_25SM100_MMA_F8F6F4_2x1SM_SSEJSJ_SJ_fSF_SG_NS4_17integral_constantINS4_4UMMA5MajorELSR_0EEESS_NSP_INSQ_7ScaleInELST_0EEESU_EEEEEENS4_6LayoutINS5_IJSC_SC_SC_EEENS5_IJNSA_ILi0EEESZ_SZ_EEEEENS5_IJNS4_10UnderscoreES12_S12_EEEEENS4_28SM100_TMA_2SM_LOAD_MULTICASTENS4_14ComposedLayoutINS4_7SwizzleILi3ELi4ELi3EEENS4_18smem_ptr_flag_bitsILi8EEENSX_INS5_IJNSA_ILi8EEESH_EEENS5_IJSH_SC_EEEEEEEvNS4_8identityENS4_18SM100_TMA_2SM_LOADES1F_vS1G_EENS_8epilogue10collective18CollectiveEpilogueINS1J_23Sm100TmaWarpSpecializedILi1ELi1ELi64ELb0ELb0EEEJNS5_IJSH_SG_SH_EEENS5_IJNSX_ISH_SC_EENSX_ISG_SC_EEEEESJ_SK_SJ_SK_NS1J_6fusion15FusionCallbacksIS1N_NS1S_17LinearCombinationISJ_fSJ_fLNS_15FloatRoundStyleE2EEES1O_S1R_JEEENS4_5SM1004TMEM4LOAD26SM100_TMEM_LOAD_32dp32b64xENS4_13SM90_TMA_LOADENS16_INS17_ILi2ELi4ELi3EEES1A_NSX_INS5_IJS1B_SG_EEENS5_IJSG_SC_EEEEEEENS4_39AutoVectorizingCopyWithAssumedAlignmentILi128EEENS4_14SM90_TMA_STOREES27_S29_S29_EEEvvEEEEvNT_6ParamsE:
        .type           _ZN7cutlass13device_kernelINS_4gemm6kernel13GemmUniversalIN4cute5tupleIJiiiiEEENS1_10collective13CollectiveMmaINS1_35MainloopSm100TmaUmmaWarpSpecializedILi10ELi2ELi4ENS5_IJNS4_1CILi2EEESB_NSA_ILi1EEEEEEEENS5_IJNSA_ILi256EEENSA_ILi64EEENSA_ILi128EEEEEENS_12float_e5m2_tENS5_IJlSC_lEEESJ_SK_NS4_8TiledMMAINS4_8MMA_AtomIJNS4_10MMA_TraitsINS4_25SM100_MMA_F8F6F4_2x1SM_SSEJSJ_SJ_fSF_SG_NS4_17integral_constantINS4_4UMMA5MajorELSR_0EEESS_NSP_INSQ_7ScaleInELST_0EEESU_EEEEEENS4_6LayoutINS5_IJSC_SC_SC_EEENS5_IJNSA_ILi0EEESZ_SZ_EEEEENS5_IJNS4_10UnderscoreES12_S12_EEEEENS4_28SM100_TMA_2SM_LOAD_MULTICASTENS4_14ComposedLayoutINS4_7SwizzleILi3ELi4ELi3EEENS4_18smem_ptr_flag_bitsILi8EEENSX_INS5_IJNSA_ILi8EEESH_EEENS5_IJSH_SC_EEEEEEEvNS4_8identityENS4_18SM100_TMA_2SM_LOADES1F_vS1G_EENS_8epilogue10collective18CollectiveEpilogueINS1J_23Sm100TmaWarpSpecializedILi1ELi1ELi64ELb0ELb0EEEJNS5_IJSH_SG_SH_EEENS5_IJNSX_ISH_SC_EENSX_ISG_SC_EEEEESJ_SK_SJ_SK_NS1J_6fusion15FusionCallbacksIS1N_NS1S_17LinearCombinationISJ_fSJ_fLNS_15FloatRoundStyleE2EEES1O_S1R_JEEENS4_5SM1004TMEM4LOAD26SM100_TMEM_LOAD_32dp32b64xENS4_13SM90_TMA_LOADENS16_INS17_ILi2ELi4ELi3EEES1A_NSX_INS5_IJS1B_SG_EEENS5_IJSG_SC_EEEEEEENS4_39AutoVectorizingCopyWithAssumedAlignmentILi128EEENS4_14SM90_TMA_STOREES27_S29_S29_EEEvvEEEEvNT_6ParamsE,@function
        .size           _ZN7cutlass13device_kernelINS_4gemm6kernel13GemmUniversalIN4cute5tupleIJiiiiEEENS1_10collective13CollectiveMmaINS1_35MainloopSm100TmaUmmaWarpSpecializedILi10ELi2ELi4ENS5_IJNS4_1CILi2EEESB_NSA_ILi1EEEEEEEENS5_IJNSA_ILi256EEENSA_ILi64EEENSA_ILi128EEEEEENS_12float_e5m2_tENS5_IJlSC_lEEESJ_SK_NS4_8TiledMMAINS4_8MMA_AtomIJNS4_10MMA_TraitsINS4_25SM100_MMA_F8F6F4_2x1SM_SSEJSJ_SJ_fSF_SG_NS4_17integral_constantINS4_4UMMA5MajorELSR_0EEESS_NSP_INSQ_7ScaleInELST_0EEESU_EEEEEENS4_6LayoutINS5_IJSC_SC_SC_EEENS5_IJNSA_ILi0EEESZ_SZ_EEEEENS5_IJNS4_10UnderscoreES12_S12_EEEEENS4_28SM100_TMA_2SM_LOAD_MULTICASTENS4_14ComposedLayoutINS4_7SwizzleILi3ELi4ELi3EEENS4_18smem_ptr_flag_bitsILi8EEENSX_INS5_IJNSA_ILi8EEESH_EEENS5_IJSH_SC_EEEEEEEvNS4_8identityENS4_18SM100_TMA_2SM_LOADES1F_vS1G_EENS_8epilogue10collective18CollectiveEpilogueINS1J_23Sm100TmaWarpSpecializedILi1ELi1ELi64ELb0ELb0EEEJNS5_IJSH_SG_SH_EEENS5_IJNSX_ISH_SC_EENSX_ISG_SC_EEEEESJ_SK_SJ_SK_NS1J_6fusion15FusionCallbacksIS1N_NS1S_17LinearCombinationISJ_fSJ_fLNS_15FloatRoundStyleE2EEES1O_S1R_JEEENS4_5SM1004TMEM4LOAD26SM100_TMEM_LOAD_32dp32b64xENS4_13SM90_TMA_LOADENS16_INS17_ILi2ELi4ELi3EEES1A_NSX_INS5_IJS1B_SG_EEENS5_IJSG_SC_EEEEEEENS4_39AutoVectorizingCopyWithAssumedAlignmentILi128EEENS4_14SM90_TMA_STOREES27_S29_S29_EEEvvEEEEvNT_6ParamsE,(.L_x_168 - _ZN7cutlass13device_kernelINS_4gemm6kernel13GemmUniversalIN4cute5tupleIJiiiiEEENS1_10collective13CollectiveMmaINS1_35MainloopSm100TmaUmmaWarpSpecializedILi10ELi2ELi4ENS5_IJNS4_1CILi2EEESB_NSA_ILi1EEEEEEEENS5_IJNSA_ILi256EEENSA_ILi64EEENSA_ILi128EEEEEENS_12float_e5m2_tENS5_IJlSC_lEEESJ_SK_NS4_8TiledMMAINS4_8MMA_AtomIJNS4_10MMA_TraitsINS4_25SM100_MMA_F8F6F4_2x1SM_SSEJSJ_SJ_fSF_SG_NS4_17integral_constantINS4_4UMMA5MajorELSR_0EEESS_NSP_INSQ_7ScaleInELST_0EEESU_EEEEEENS4_6LayoutINS5_IJSC_SC_SC_EEENS5_IJNSA_ILi0EEESZ_SZ_EEEEENS5_IJNS4_10UnderscoreES12_S12_EEEEENS4_28SM100_TMA_2SM_LOAD_MULTICASTENS4_14ComposedLayoutINS4_7SwizzleILi3ELi4ELi3EEENS4_18smem_ptr_flag_bitsILi8EEENSX_INS5_IJNSA_ILi8EEESH_EEENS5_IJSH_SC_EEEEEEEvNS4_8identityENS4_18SM100_TMA_2SM_LOADES1F_vS1G_EENS_8epilogue10collective18CollectiveEpilogueINS1J_23Sm100TmaWarpSpecializedILi1ELi1ELi64ELb0ELb0EEEJNS5_IJSH_SG_SH_EEENS5_IJNSX_ISH_SC_EENSX_ISG_SC_EEEEESJ_SK_SJ_SK_NS1J_6fusion15FusionCallbacksIS1N_NS1S_17LinearCombinationISJ_fSJ_fLNS_15FloatRoundStyleE2EEES1O_S1R_JEEENS4_5SM1004TMEM4LOAD26SM100_TMEM_LOAD_32dp32b64xENS4_13SM90_TMA_LOADENS16_INS17_ILi2ELi4ELi3EEES1A_NSX_INS5_IJS1B_SG_EEENS5_IJSG_SC_EEEEEEENS4_39AutoVectorizingCopyWithAssumedAlignmentILi128EEENS4_14SM90_TMA_STOREES27_S29_S29_EEEvvEEEEvNT_6ParamsE)
        .other          _ZN7cutlass13device_kernelINS_4gemm6kernel13GemmUniversalIN4cute5tupleIJiiiiEEENS1_10collective13CollectiveMmaINS1_35MainloopSm100TmaUmmaWarpSpecializedILi10ELi2ELi4ENS5_IJNS4_1CILi2EEESB_NSA_ILi1EEEEEEEENS5_IJNSA_ILi256EEENSA_ILi64EEENSA_ILi128EEEEEENS_12float_e5m2_tENS5_IJlSC_lEEESJ_SK_NS4_8TiledMMAINS4_8MMA_AtomIJNS4_10MMA_TraitsINS4_25SM100_MMA_F8F6F4_2x1SM_SSEJSJ_SJ_fSF_SG_NS4_17integral_constantINS4_4UMMA5MajorELSR_0EEESS_NSP_INSQ_7ScaleInELST_0EEESU_EEEEEENS4_6LayoutINS5_IJSC_SC_SC_EEENS5_IJNSA_ILi0EEESZ_SZ_EEEEENS5_IJNS4_10UnderscoreES12_S12_EEEEENS4_28SM100_TMA_2SM_LOAD_MULTICASTENS4_14ComposedLayoutINS4_7SwizzleILi3ELi4ELi3EEENS4_18smem_ptr_flag_bitsILi8EEENSX_INS5_IJNSA_ILi8EEESH_EEENS5_IJSH_SC_EEEEEEEvNS4_8identityENS4_18SM100_TMA_2SM_LOADES1F_vS1G_EENS_8epilogue10collective18CollectiveEpilogueINS1J_23Sm100TmaWarpSpecializedILi1ELi1ELi64ELb0ELb0EEEJNS5_IJSH_SG_SH_EEENS5_IJNSX_ISH_SC_EENSX_ISG_SC_EEEEESJ_SK_SJ_SK_NS1J_6fusion15FusionCallbacksIS1N_NS1S_17LinearCombinationISJ_fSJ_fLNS_15FloatRoundStyleE2EEES1O_S1R_JEEENS4_5SM1004TMEM4LOAD26SM100_TMEM_LOAD_32dp32b64xENS4_13SM90_TMA_LOADENS16_INS17_ILi2ELi4ELi3EEES1A_NSX_INS5_IJS1B_SG_EEENS5_IJSG_SC_EEEEEEENS4_39AutoVectorizingCopyWithAssumedAlignmentILi128EEENS4_14SM90_TMA_STOREES27_S29_S29_EEEvvEEEEvNT_6ParamsE,@"STO_CUDA_ENTRY STV_DEFAULT"
_ZN7cutlass13device_kernelINS_4gemm6kernel13GemmUniversalIN4cute5tupleIJiiiiEEENS1_10collective13CollectiveMmaINS1_35MainloopSm100TmaUmmaWarpSpecializedILi10ELi2ELi4ENS5_IJNS4_1CILi2EEESB_NSA_ILi1EEEEEEEENS5_IJNSA_ILi256EEENSA_ILi64EEENSA_ILi128EEEEEENS_12float_e5m2_tENS5_IJlSC_lEEESJ_SK_NS4_8TiledMMAINS4_8MMA_AtomIJNS4_10MMA_TraitsINS4_25SM100_MMA_F8F6F4_2x1SM_SSEJSJ_SJ_fSF_SG_NS4_17integral_constantINS4_4UMMA5MajorELSR_0EEESS_NSP_INSQ_7ScaleInELST_0EEESU_EEEEEENS4_6LayoutINS5_IJSC_SC_SC_EEENS5_IJNSA_ILi0EEESZ_SZ_EEEEENS5_IJNS4_10UnderscoreES12_S12_EEEEENS4_28SM100_TMA_2SM_LOAD_MULTICASTENS4_14ComposedLayoutINS4_7SwizzleILi3ELi4ELi3EEENS4_18smem_ptr_flag_bitsILi8EEENSX_INS5_IJNSA_ILi8EEESH_EEENS5_IJSH_SC_EEEEEEEvNS4_8identityENS4_18SM100_TMA_2SM_LOADES1F_vS1G_EENS_8epilogue10collective18CollectiveEpilogueINS1J_23Sm100TmaWarpSpecializedILi1ELi1ELi64ELb0ELb0EEEJNS5_IJSH_SG_SH_EEENS5_IJNSX_ISH_SC_EENSX_ISG_SC_EEEEESJ_SK_SJ_SK_NS1J_6fusion15FusionCallbacksIS1N_NS1S_17LinearCombinationISJ_fSJ_fLNS_15FloatRoundStyleE2EEES1O_S1R_JEEENS4_5SM1004TMEM4LOAD26SM100_TMEM_LOAD_32dp32b64xENS4_13SM90_TMA_LOADENS16_INS17_ILi2ELi4ELi3EEES1A_NSX_INS5_IJS1B_SG_EEENS5_IJSG_SC_EEEEEEENS4_39AutoVectorizingCopyWithAssumedAlignmentILi128EEENS4_14SM90_TMA_STOREES27_S29_S29_EEEvvEEEEvNT_6ParamsE:
[----:B------:R-:W1:Y:S01]  /*0000*/  LDC R1, c[0x0][0x37c] ;  /* 0x0000df00ff017b82 */ /* 0x000e620000000800 */
[----:B------:R-:W2:Y:S01]  /*0010*/  S2R R131, SR_TID.X ;  /* 0x0000000000837919 */ /* 0x000ea20000002100 */
[----:B------:R-:W3:Y:S06]  /*0020*/  LDCU.64 UR8, c[0x0][0x890] ;  /* 0x00011200ff0877ac */ /* 0x000eec0008000a00 */
[----:B------:R-:W4:Y:S01]  /*0030*/  S2UR UR4, SR_CgaCtaId ;  /* 0x00000000000479c3 */ /* 0x000f220000008800 */
[----:B------:R-:W-:Y:S02]  /*0040*/  PRMT R141, RZ, 0x7610, R141 ;  /* 0x00007610ff8d7816 */ /* 0x000fe4000000008d */
[----:B------:R-:W-:Y:S01]  /*0050*/  ELECT P1, URZ, PT ;  /* 0x0000000000ff782f */ /* 0x000fe20003820000 */
[----:B---3--:R-:W-:-:S04]  /*0060*/  UISETP.NE.U32.AND UP0, UPT, UR8, URZ, UPT ;  /* 0x000000ff0800728c */ /* 0x008fc8000bf05070 */
[----:B------:R-:W-:Y:S02]  /*0070*/  UISETP.NE.AND.EX UP0, UPT, UR9, URZ, UPT, UP0 ;  /* 0x000000ff0900728c */ /* 0x000fe4000bf05300 */
[----:B----4-:R-:W-:Y:S02]  /*0080*/  ULOP3.LUT UR48, UR4, 0x1, URZ, 0xc0, !UPT ;  /* 0x0000000104307892 */ /* 0x010fe4000f8ec0ff */
[----:B------:R-:W-:Y:S01]  /*0090*/  ULOP3.LUT UR47, UR4, 0x1, URZ, 0x3c, !UPT ;  /* 0x00000001042f7892 */ /* 0x000fe2000f8e3cff */
[----:B--2---:R-:W-:-:S05]  /*00a0*/  SHF.R.U32.HI R142, RZ, 0x5, R131 ;  /* 0x00000005ff8e7819 */ /* 0x004fca0000011683 */
[----:B------:R-:W2:Y:S02]  /*00b0*/  SHFL.IDX PT, R0, R142, RZ, 0x1f ;  /* 0x00001fff8e007589 */ /* 0x000ea400000e0000 */
[----:B--2---:R-:W-:Y:S01]  /*00c0*/  R2UR UR13, R0 ;  /* 0x00000000000d72ca */ /* 0x004fe200000e0000 */
[----:B-1----:R-:W-:-:S14]  /*00d0*/  BRA.U UP0, `(.L_x_0) ;  /* 0x0000000100307547 */ /* 0x002fdc000b800000 */
[----:B------:R-:W1:Y:S02]  /*00e0*/  LDCU.64 UR4, c[0x0][0x888] ;  /* 0x00011100ff0477ac */ /* 0x000e640008000a00 */
[----:B-1----:R-:W-:-:S04]  /*00f0*/  UISETP.NE.U32.AND UP0, UPT, UR4, URZ, UPT ;  /* 0x000000ff0400728c */ /* 0x002fc8000bf05070 */
[----:B------:R-:W-:-:S09]  /*0100*/  UISETP.NE.AND.EX UP0, UPT, UR5, URZ, UPT, UP0 ;  /* 0x000000ff0500728c */ /* 0x000fd2000bf05300 */
[----:B------:R-:W-:Y:S05]  /*0110*/  BRA.U !UP0, `(.L_x_1) ;  /* 0x0000000108147547 */ /* 0x000fea000b800000 */
[----:B------:R-:W1:Y:S01]  /*0120*/  LDC.64 R2, c[0x0][0x888] ;  /* 0x00022200ff027b82 */ /* 0x000e620000000a00 */
[----:B------:R-:W1:Y:S02]  /*0130*/  LDCU.64 UR4, c[0x0][0x358] ;  /* 0x00006b00ff0477ac */ /* 0x000e640008000a00 */
[----:B-1----:R1:W5:Y:S01]  /*0140*/  LDG.E R71, desc[UR4][R2.64] ;  /* 0x0000000402477981 */ /* 0x002362000c1e1900 */
[----:B------:R-:W-:Y:S01]  /*0150*/  HFMA2 R141, -RZ, RZ, 0, 5.9604644775390625e-08 ;  /* 0x00000001ff8d7431 */ /* 0x000fe200000001ff */
[----:B------:R-:W-:Y:S05]  /*0160*/  BRA `(.L_x_0) ;  /* 0x00000000000c7947 */ /* 0x000fea0003800000 */
.L_x_1:
[----:B------:R-:W1:Y:S01]  /*0170*/  LDCU UR4, c[0x0][0x880] ;  /* 0x00011000ff0477ac */ /* 0x000e620008000800 */
[----:B------:R-:W-:Y:S01]  /*0180*/  HFMA2 R141, -RZ, RZ, 0, 5.9604644775390625e-08 ;  /* 0x00000001ff8d7431 */ /* 0x000fe200000001ff */
[----:B-1----:R-:W-:-:S07]  /*0190*/  MOV R71, UR4 ;  /* 0x0000000400477c02 */ /* 0x002fce0008000f00 */
.L_x_0:
[----:B------:R-:W2:Y:S02]  /*01a0*/  LDCU.64 UR4, c[0x0][0x8b0] ;  /* 0x00011600ff0477ac */ /* 0x000ea40008000a00 */
[----:B--2---:R-:W-:-:S04]  /*01b0*/  UISETP.NE.U32.AND UP0, UPT, UR4, URZ, UPT ;  /* 0x000000ff0400728c */ /* 0x004fc8000bf05070 */
[----:B------:R-:W-:-:S09]  /*01c0*/  UISETP.NE.AND.EX UP0, UPT, UR5, URZ, UPT, UP0 ;  /* 0x000000ff0500728c */ /* 0x000fd2000bf05300 */
[----:B------:R-:W-:Y:S05]  /*01d0*/  BRA.U UP0, `(.L_x_2) ;  /* 0x0000000100287547 */ /* 0x000fea000b800000 */
[----:B------:R-:W2:Y:S02]  /*01e0*/  LDCU.64 UR4, c[0x0][0x8a8] ;  /* 0x00011500ff0477ac */ /* 0x000ea40008000a00 */
[----:B--2---:R-:W-:-:S04]  /*01f0*/  UISETP.NE.U32.AND UP0, UPT, UR4, URZ, UPT ;  /* 0x000000ff0400728c */ /* 0x004fc8000bf05070 */
[----:B------:R-:W-:-:S09]  /*0200*/  UISETP.NE.AND.EX UP0, UPT, UR5, URZ, UPT, UP0 ;  /* 0x000000ff0500728c */ /* 0x000fd2000bf05300 */
[----:B------:R-:W-:Y:S05]  /*0210*/  BRA.U !UP0, `(.L_x_3) ;  /* 0x0000000108107547 */ /* 0x000fea000b800000 */
[----:B-1----:R-:W1:Y:S01]  /*0220*/  LDC.64 R2, c[0x0][0x8a8] ;  /* 0x00022a00ff027b82 */ /* 0x002e620000000a00 */
[----:B------:R-:W1:Y:S02]  /*0230*/  LDCU.64 UR4, c[0x0][0x358] ;  /* 0x00006b00ff0477ac */ /* 0x000e640008000a00 */
[----:B-1----:R2:W5:Y:S01]  /*0240*/  LDG.E R70, desc[UR4][R2.64] ;  /* 0x0000000402467981 */ /* 0x002562000c1e1900 */
[----:B------:R-:W-:Y:S05]  /*0250*/  BRA `(.L_x_2) ;  /* 0x0000000000087947 */ /* 0x000fea0003800000 */
.L_x_3:
[----:B------:R-:W2:Y:S02]  /*0260*/  LDCU UR4, c[0x0][0x8a0] ;  /* 0x00011400ff0477ac */ /* 0x000ea40008000800 */
[----:B--2---:R-:W-:Y:S02]  /*0270*/  MOV R70, UR4 ;  /* 0x0000000400467c02 */ /* 0x004fe40008000f00 */
.L_x_2:
[----:B------:R-:W-:Y:S01]  /*0280*/  IMAD.U32 R0, RZ, RZ, UR13 ;  /* 0x0000000dff007e24 */ /* 0x000fe2000f8e00ff */
[----:B------:R-:W-:Y:S04]  /*0290*/  BSSY.RECONVERGENT B0, `(.L_x_4) ;  /* 0x000000c000007945 */ /* 0x000fe80003800200 */
[C---:B------:R-:W-:Y:S02]  /*02a0*/  ISETP.NE.OR P2, PT, R0.reuse, 0x1, !P1 ;  /* 0x000000010000780c */ /* 0x040fe40004f45670 */
[----:B------:R-:W-:-:S11]  /*02b0*/  ISETP.NE.OR P0, PT, R0, 0x3, !P1 ;  /* 0x000000030000780c */ /* 0x000fd60004f05670 */
[----:B------:R-:W-:Y:S05]  /*02c0*/  @P2 BRA `(.L_x_5) ;  /* 0x0000000000202947 */ /* 0x000fea0003800000 */
[----:B------:R-:W3:Y:S02]  /*02d0*/  LDCU.64 UR4, c[0x0][0x348] ;  /* 0x00006900ff0477ac */ /* 0x000ee40008000a00 */
[----:B---3--:R-:W-:Y:S02]  /*02e0*/  UIADD3 UR6, UP1, UPT, UR4, 0x80, URZ ;  /* 0x0000008004067890 */ /* 0x008fe4000ff3e0ff */
[----:B------:R-:W-:Y:S02]  /*02f0*/  UIADD3 UR4, UP0, UPT, UR4, 0x180, URZ ;  /* 0x0000018004047890 */ /* 0x000fe4000ff1e0ff */
[----:B------:R-:W-:Y:S02]  /*0300*/  UIADD3.X UR7, UPT, UPT, URZ, UR5, URZ, UP1, !UPT ;  /* 0x00000005ff077290 */ /* 0x000fe40008ffe4ff */
[----:B------:R-:W-:-:S07]  /*0310*/  UIADD3.X UR5, UPT, UPT, URZ, UR5, URZ, UP0, !UPT ;  /* 0x00000005ff057290 */ /* 0x000fce00087fe4ff */
[----:B------:R3:W-:Y:S02]  /*0320*/  UTMACCTL.PF [UR6] ;  /* 0x00000000060079b9 */ /* 0x0007e40008040000 */
[----:B------:R3:W-:Y:S02]  /*0330*/  UTMACCTL.PF [UR4] ;  /* 0x00000000040079b9 */ /* 0x0007e40008040000 */
[----:B---3--:R-:W-:Y:S01]  /*0340*/  NOP ;  /* 0x0000000000007918 */ /* 0x008fe20000000000 */
.L_x_5:
[----:B------:R-:W-:Y:S05]  /*0350*/  BSYNC.RECONVERGENT B0 ;  /* 0x0000000000007941 */ /* 0x000fea0003800200 */
.L_x_4:
[----:B------:R-:W-:Y:S04]  /*0360*/  BSSY.RECONVERGENT B0, `(.L_x_6) ;  /* 0x000000a000007945 */ /* 0x000fe80003800200 */
        /* <DEDUP_REMOVED lines=9> */
.L_x_7:
[----:B------:R-:W-:Y:S05]  /*0400*/  BSYNC.RECONVERGENT B0 ;  /* 0x0000000000007941 */ /* 0x000fea0003800200 */
.L_x_6:
[----:B------:R-:W3:Y:S01]  /*0410*/  LDCU.64 UR4, c[0x0][0x888] ;  /* 0x00011100ff0477ac */ /* 0x000ee20008000a00 */
[----:B------:R-:W-:Y:S02]  /*0420*/  UISETP.EQ.U32.AND UP1, UPT, UR8, URZ, UPT ;  /* 0x000000ff0800728c */ /* 0x000fe4000bf22070 */
[----:B------:R-:W-:Y:S02]  /*0430*/  UPLOP3.LUT UP3, UPT, UPT, UPT, UPT, 0x80, 0x8 ;  /* 0x000000000008789c */ /* 0x000fe40003f6f070 */
[----:B---3--:R-:W-:-:S04]  /*0440*/  UISETP.NE.U32.AND UP0, UPT, UR4, URZ, UPT ;  /* 0x000000ff0400728c */ /* 0x008fc8000bf05070 */
[----:B------:R-:W-:-:S04]  /*0450*/  UISETP.NE.AND.EX UP0, UPT, UR5, URZ, UPT, UP0 ;  /* 0x000000ff0500728c */ /* 0x000fc8000bf05300 */
[----:B------:R-:W-:-:S04]  /*0460*/  UISETP.EQ.OR.EX UP2, UPT, UR9, URZ, !UP0, UP1 ;  /* 0x000000ff0900728c */ /* 0x000fc8000c742710 */
[----:B------:R-:W-:-:S05]  /*0470*/  UP2UR UR60, UPR, URZ, 0x4 ;  /* 0x00000004ff3c7883 */ /* 0x000fca0008000000 */
[----:B------:R-:W-:Y:S07]  /*0480*/  BRA.U !UP2, `(.L_x_8) ;  /* 0x000000010a207547 */ /* 0x000fee000b800000 */
[----:B------:R-:W-:Y:S01]  /*0490*/  UISETP.NE.U32.AND UP1, UPT, UR8, URZ, UPT ;  /* 0x000000ff0800728c */ /* 0x000fe2000bf25070 */
[----:B-----5:R-:W-:Y:S01]  /*04a0*/  FSETP.NEU.AND P0, PT, R71, RZ, PT ;  /* 0x000000ff4700720b */ /* 0x020fe20003f0d000 */
[----:B------:R-:W-:Y:S02]  /*04b0*/  USEL UR4, URZ, 0xffffffff, UP0 ;  /* 0xffffffffff047887 */ /* 0x000fe40008000000 */
[----:B------:R-:W-:-:S10]  /*04c0*/  UISETP.NE.AND.EX UP1, UPT, UR9, URZ, UPT, UP1 ;  /* 0x000000ff0900728c */ /* 0x000fd4000bf25310 */
[----:B------:R-:W-:Y:S01]  /*04d0*/  VOTEU.ANY UP0, P0 ;  /* 0x0000000000ff7886 */ /* 0x000fe20000000100 */
[----:B------:R-:W-:-:S04]  /*04e0*/  @!UP1 USEL UR4, URZ, 0xffffffff, UP0 ;  /* 0xffffffffff049887 */ /* 0x000fc80008000000 */
[----:B------:R-:W-:-:S04]  /*04f0*/  ULOP3.LUT UR4, UR4, 0x1, URZ, 0xc0, !UPT ;  /* 0x0000000104047892 */ /* 0x000fc8000f8ec0ff */
[----:B------:R-:W-:-:S11]  /*0500*/  UISETP.NE.U32.AND UP3, UPT, UR4, 0x1, UPT ;  /* 0x000000010400788c */ /* 0x000fd6000bf65070 */
.L_x_8:
[----:B------:R-:W3:Y:S01]  /*0510*/  SHFL.IDX PT, R0, R142, RZ, 0x1f ;  /* 0x00001fff8e007589 */ /* 0x000ee200000e0000 */
[----:B------:R-:W-:-:S04]  /*0520*/  UISETP.NE.AND UP0, UPT, UR13, 0x2, UPT ;  /* 0x000000020d00788c */ /* 0x000fc8000bf05270 */
[----:B------:R-:W-:Y:S02]  /*0530*/  UISETP.EQ.AND UP1, UPT, UR48, URZ, !UP0 ;  /* 0x000000ff3000728c */ /* 0x000fe4000c722270 */
[----:B------:R-:W-:-:S04]  /*0540*/  USEL UR34, URZ, 0x1, UP0 ;  /* 0x00000001ff227887 */ /* 0x000fc80008000000 */
[----:B------:R-:W-:Y:S02]  /*0550*/  PLOP3.LUT P3, PT, P1, PT, UP1, 0x80, 0x8 ;  /* 0x000000000008781c */ /* 0x000fe40000f6f018 */
[----:B---3--:R-:W-:-:S13]  /*0560*/  ISETP.NE.AND P0, PT, R0, RZ, PT ;  /* 0x000000ff0000720c */ /* 0x008fda0003f05270 */
[----:B------:R-:W-:Y:S05]  /*0570*/  @P0 BRA `(.L_x_9) ;  /* 0x0000000000940947 */ /* 0x000fea0003800000 */
[----:B------:R-:W-:Y:S01]  /*0580*/  ELECT P0, URZ, PT ;  /* 0x0000000000ff782f */ /* 0x000fe20003800000 */
[----:B------:R-:W-:-:S12]  /*0590*/  BSSY.RECONVERGENT B0, `(.L_x_9) ;  /* 0x0000023000007945 */ /* 0x000fd80003800200 */
[----:B------:R-:W-:Y:S05]  /*05a0*/  @!P0 BRA `(.L_x_10) ;  /* 0x0000000000848947 */ /* 0x000fea0003800000 */
[----:B------:R-:W3:Y:S01]  /*05b0*/  S2UR UR5, SR_CgaCtaId ;  /* 0x00000000000579c3 */ /* 0x000ee20000008800 */
[----:B------:R-:W-:Y:S01]  /*05c0*/  UMOV UR4, 0x400 ;  /* 0x0000040000047882 */ /* 0x000fe20000000000 */
[----:B------:R-:W-:Y:S01]  /*05d0*/  UMOV UR8, 0x1 ;  /* 0x0000000100087882 */ /* 0x000fe20000000000 */
[----:B------:R-:W-:Y:S01]  /*05e0*/  UMOV UR6, 0x2 ;  /* 0x0000000200067882 */ /* 0x000fe20000000000 */
[----:B------:R-:W-:-:S04]  /*05f0*/  UIADD3 UR8, UPT, UPT, -UR8, 0x100000, URZ ;  /* 0x0010000008087890 */ /* 0x000fc8000fffe1ff */
[----:B------:R-:W-:Y:S02]  /*0600*/  USHF.L.U32 UR9, UR8, 0xb, URZ ;  /* 0x0000000b08097899 */ /* 0x000fe400080006ff */
[----:B------:R-:W-:Y:S02]  /*0610*/  USHF.L.U32 UR8, UR8, 0x1, URZ ;  /* 0x0000000108087899 */ /* 0x000fe400080006ff */
[----:B------:R-:W-:-:S04]  /*0620*/  UIADD3 UR6, UPT, UPT, -UR6, 0x100000, URZ ;  /* 0x0010000006067890 */ /* 0x000fc8000fffe1ff */
[----:B------:R-:W-:Y:S02]  /*0630*/  USHF.L.U32 UR7, UR6, 0xb, URZ ;  /* 0x0000000b06077899 */ /* 0x000fe400080006ff */
[----:B------:R-:W-:Y:S02]  /*0640*/  USHF.L.U32 UR6, UR6, 0x1, URZ ;  /* 0x0000000106067899 */ /* 0x000fe400080006ff */
[----:B---3--:R-:W-:Y:S01]  /*0650*/  ULEA UR4, UR5, UR4, 0x18 ;  /* 0x0000000405047291 */ /* 0x008fe2000f8ec0ff */
[----:B------:R-:W3:Y:S11]  /*0660*/  FENCE.VIEW.ASYNC.S ;  /* 0x00000000000073c6 */ /* 0x000ef60000000000 */
[----:B---3--:R3:W4:Y:S01]  /*0670*/  SYNCS.EXCH.64 URZ, [UR4], UR8 ;  /* 0x0000000804ff75b2 */ /* 0x0087220008000100 */
[----:B------:R3:W1:Y:S01]  /*0680*/  SYNCS.EXCH.64 URZ, [UR4+0x50], UR6 ;  /* 0x0000500604ff75b2 */ /* 0x0006620008000100 */
        /* <DEDUP_REMOVED lines=17> */
[----:B------:R3:W1:Y:S02]  /*07a0*/  SYNCS.EXCH.64 URZ, [UR4+0x98], UR6 ;  /* 0x0000980604ff75b2 */ /* 0x0006640008000100 */
[----:B---3--:R-:W-:Y:S01]  /*07b0*/  NOP ;  /* 0x0000000000007918 */ /* 0x008fe20000000000 */
.L_x_10:
[----:B------:R-:W-:Y:S05]  /*07c0*/  BSYNC.RECONVERGENT B0 ;  /* 0x0000000000007941 */ /* 0x000fea0003800200 */
.L_x_9:
[----:B------:R-:W3:Y:S01]  /*07d0*/  SHFL.IDX PT, R0, R142, RZ, 0x1f ;  /* 0x00001fff8e007589 */ /* 0x000ee200000e0000 */
[----:B------:R-:W-:Y:S01]  /*07e0*/  NOP ;  /* 0x0000000000007918 */ /* 0x000fe20000000000 */
[----:B---3--:R-:W-:-:S13]  /*07f0*/  ISETP.NE.AND P0, PT, R0, 0x1, PT ;  /* 0x000000010000780c */ /* 0x008fda0003f05270 */
[----:B------:R-:W-:Y:S05]  /*0800*/  @P0 BRA `(.L_x_11) ;  /* 0x0000000000400947 */ /* 0x000fea0003800000 */
        /* <DEDUP_REMOVED lines=9> */
[----:B------:R-:W-:Y:S01]  /*08a0*/  USHF.L.U32 UR6, UR6, 0x1, URZ ;  /* 0x0000000106067899 */ /* 0x000fe200080006ff */
[----:B------:R-:W-:Y:S01]  /*08b0*/  ELECT P0, URZ, PT ;  /* 0x0000000000ff782f */ /* 0x000fe20003800000 */
[----:B---3--:R-:W-:Y:S01]  /*08c0*/  ULEA UR4, UR5, UR4, 0x18 ;  /* 0x0000000405047291 */ /* 0x008fe2000f8ec0ff */
[----:B------:R-:W3:Y:S11]  /*08d0*/  FENCE.VIEW.ASYNC.S ;  /* 0x00000000000073c6 */ /* 0x000ef60000000000 */
[----:B---3--:R3:W1:Y:S01]  /*08e0*/  SYNCS.EXCH.64 URZ, [UR4+0xa0], UR8 ;  /* 0x0000a00804ff75b2 */ /* 0x0086620008000100 */
[----:B------:R3:W1:Y:S01]  /*08f0*/  SYNCS.EXCH.64 URZ, [UR4+0xa8], UR6 ;  /* 0x0000a80604ff75b2 */ /* 0x0006620008000100 */
[----:B------:R-:W-:Y:S01]  /*0900*/  NOP ;  /* 0x0000000000007918 */ /* 0x000fe20000000000 */
.L_x_11:
[----:B------:R-:W2:Y:S01]  /*0910*/  SHFL.IDX PT, R0, R142, RZ, 0x1f ;  /* 0x00001fff8e007589 */ /* 0x000ea200000e0000 */
[----:B------:R-:W-:Y:S01]  /*0920*/  NOP ;  /* 0x0000000000007918 */ /* 0x000fe20000000000 */
[----:B--2---:R-:W-:-:S13]  /*0930*/  ISETP.NE.AND P0, PT, R0, 0x3, PT ;  /* 0x000000030000780c */ /* 0x004fda0003f05270 */
[----:B------:R-:W-:Y:S05]  /*0940*/  @P0 BRA `(.L_x_12) ;  /* 0x0000000000300947 */ /* 0x000fea0003800000 */
[----:B------:R-:W2:Y:S01]  /*0950*/  S2UR UR5, SR_CgaCtaId ;  /* 0x00000000000579c3 */ /* 0x000ea20000008800 */
[----:B---3--:R-:W-:Y:S01]  /*0960*/  UMOV UR6, 0x400 ;  /* 0x0000040000067882 */ /* 0x008fe20000000000 */
[----:B------:R-:W-:Y:S01]  /*0970*/  UMOV UR4, 0x20 ;  /* 0x0000002000047882 */ /* 0x000fe20000000000 */
[----:B------:R-:W-:Y:S01]  /*0980*/  ELECT P0, URZ, PT ;  /* 0x0000000000ff782f */ /* 0x000fe20003800000 */
[----:B--2---:R-:W-:Y:S02]  /*0990*/  ULEA UR6, UR5, UR6, 0x18 ;  /* 0x0000000605067291 */ /* 0x004fe4000f8ec0ff */
[----:B------:R-:W-:-:S04]  /*09a0*/  UIADD3 UR4, UPT, UPT, -UR4, 0x100000, URZ ;  /* 0x0010000004047890 */ /* 0x000fc8000fffe1ff */
[----:B------:R-:W-:Y:S02]  /*09b0*/  USHF.L.U32 UR5, UR4, 0xb, URZ ;  /* 0x0000000b04057899 */ /* 0x000fe400080006ff */
[----:B------:R-:W-:Y:S01]  /*09c0*/  USHF.L.U32 UR4, UR4, 0x1, URZ ;  /* 0x0000000104047899 */ /* 0x000fe200080006ff */
[----:B------:R-:W2:Y:S11]  /*09d0*/  FENCE.VIEW.ASYNC.S ;  /* 0x00000000000073c6 */ /* 0x000eb60000000000 */
[----:B--2---:R2:W3:Y:S01]  /*09e0*/  SYNCS.EXCH.64 URZ, [UR6+0xb0], UR4 ;  /* 0x0000b00406ff75b2 */ /* 0x0044e20008000100 */
[----:B------:R2:W1:Y:S01]  /*09f0*/  SYNCS.EXCH.64 URZ, [UR6+0xb8], UR4 ;  /* 0x0000b80406ff75b2 */ /* 0x0004620008000100 */
[----:B------:R-:W-:Y:S01]  /*0a00*/  NOP ;  /* 0x0000000000007918 */ /* 0x000fe20000000000 */
.L_x_12:
[----:B------:R-:W4:Y:S01]  /*0a10*/  SHFL.IDX PT, R0, R142, RZ, 0x1f ;  /* 0x00001fff8e007589 */ /* 0x000f2200000e0000 */
[----:B------:R-:W-:Y:S01]  /*0a20*/  NOP ;  /* 0x0000000000007918 */ /* 0x000fe20000000000 */
[----:B----4-:R-:W-:-:S13]  /*0a30*/  ISETP.NE.AND P0, PT, R0, 0x4, PT ;  /* 0x000000040000780c */ /* 0x010fda0003f05270 */
[----:B------:R-:W-:Y:S05]  /*0a40*/  @P0 BRA `(.L_x_13) ;  /* 0x00000000004c0947 */ /* 0x000fea0003800000 */
[----:B--2---:R-:W2:Y:S01]  /*0a50*/  S2UR UR5, SR_CgaCtaId ;  /* 0x00000000000579c3 */ /* 0x004ea20000008800 */
[----:B---3--:R-:W-:Y:S01]  /*0a60*/  UMOV UR4, 0x3a0 ;  /* 0x000003a000047882 */ /* 0x008fe20000000000 */
[----:B------:R-:W-:Y:S01]  /*0a70*/  UMOV UR6, 0x400 ;  /* 0x0000040000067882 */ /* 0x000fe20000000000 */
[----:B------:R-:W-:Y:S01]  /*0a80*/  USEL UR4, UR4, 0x320, UP3 ;  /* 0x0000032004047887 */ /* 0x000fe20009800000 */
[----:B------:R-:W-:Y:S01]  /*0a90*/  UMOV UR8, 0x1 ;  /* 0x0000000100087882 */ /* 0x000fe20000000000 */
[----:B------:R-:W-:Y:S01]  /*0aa0*/  ELECT P0, URZ, PT ;  /* 0x0000000000ff782f */ /* 0x000fe20003800000 */
[----:B------:R-:W-:-:S04]  /*0ab0*/  UIADD3 UR8, UPT, UPT, -UR8, 0x100000, URZ ;  /* 0x0010000008087890 */ /* 0x000fc8000fffe1ff */
[----:B------:R-:W-:Y:S02]  /*0ac0*/  USHF.L.U32 UR9, UR8, 0xb, URZ ;  /* 0x0000000b08097899 */ /* 0x000fe400080006ff */
[----:B------:R-:W-:Y:S02]  /*0ad0*/  USHF.L.U32 UR8, UR8, 0x1, URZ ;  /* 0x0000000108087899 */ /* 0x000fe400080006ff */
[----:B--2---:R-:W-:Y:S02]  /*0ae0*/  ULEA UR6, UR5, UR6, 0x18 ;  /* 0x0000000605067291 */ /* 0x004fe4000f8ec0ff */
[----:B------:R-:W-:-:S04]  /*0af0*/  UIADD3 UR4, UPT, UPT, -UR4, 0x100000, URZ ;  /* 0x0010000004047890 */ /* 0x000fc8000fffe1ff */
[----:B------:R-:W-:Y:S02]  /*0b00*/  USHF.L.U32 UR5, UR4, 0xb, URZ ;  /* 0x0000000b04057899 */ /* 0x000fe400080006ff */
[----:B------:R-:W-:Y:S01]  /*0b10*/  USHF.L.U32 UR4, UR4, 0x1, URZ ;  /* 0x0000000104047899 */ /* 0x000fe200080006ff */
[----:B------:R-:W2:Y:S03]  /*0b20*/  FENCE.VIEW.ASYNC.S ;  /* 0x00000000000073c6 */ /* 0x000ea60000000000 */
[----:B--2---:R4:W2:Y:S08]  /*0b30*/  SYNCS.EXCH.64 URZ, [UR6+0xc0], UR8 ;  /* 0x0000c00806ff75b2 */ /* 0x0048b00008000100 */
[----:B------:R4:W3:Y:S01]  /*0b40*/  SYNCS.EXCH.64 URZ, [UR6+0xd0], UR4 ;  /* 0x0000d00406ff75b2 */ /* 0x0008e20008000100 */
[----:B------:R4:W1:Y:S01]  /*0b50*/  SYNCS.EXCH.64 URZ, [UR6+0xc8], UR8 ;  /* 0x0000c80806ff75b2 */ /* 0x0008620008000100 */
[----:B------:R4:W1:Y:S02]  /*0b60*/  SYNCS.EXCH.64 URZ, [UR6+0xd8], UR4 ;  /* 0x0000d80406ff75b2 */ /* 0x0008640008000100 */
[----:B----4-:R-:W-:Y:S01]  /*0b70*/  NOP ;  /* 0x0000000000007918 */ /* 0x010fe20000000000 */
.L_x_13:
[----:B------:R-:W4:Y:S01]  /*0b80*/  SHFL.IDX PT, R0, R142, RZ, 0x1f ;  /* 0x00001fff8e007589 */ /* 0x000f2200000e0000 */
[----:B------:R-:W-:Y:S01]  /*0b90*/  NOP ;  /* 0x0000000000007918 */ /* 0x000fe20000000000 */
[----:B----4-:R-:W-:-:S13]  /*0ba0*/  ISETP.NE.AND P0, PT, R0, 0x5, PT ;  /* 0x000000050000780c */ /* 0x010fda0003f05270 */
[----:B------:R-:W-:Y:S05]  /*0bb0*/  @P0 BRA `(.L_x_14) ;  /* 0x0000000000580947 */ /* 0x000fea0003800000 */
[----:B--2---:R-:W2:Y:S01]  /*0bc0*/  S2UR UR5, SR_CgaCtaId ;  /* 0x00000000000579c3 */ /* 0x004ea20000008800 */
[----:B---3--:R-:W-:Y:S01]  /*0bd0*/  UMOV UR4, 0x400 ;  /* 0x0000040000047882 */ /* 0x008fe20000000000 */
        /* <DEDUP_REMOVED lines=9> */
[----:B--2---:R-:W-:Y:S01]  /*0c70*/  ULEA UR4, UR5, UR4, 0x18 ;  /* 0x0000000405047291 */ /* 0x004fe2000f8ec0ff */
[----:B------:R-:W2:Y:S11]  /*0c80*/  FENCE.VIEW.ASYNC.S ;  /* 0x00000000000073c6 */ /* 0x000eb60000000000 */
[----:B--2---:R4:W2:Y:S01]  /*0c90*/  SYNCS.EXCH.64 URZ, [UR4+0xe0], UR6 ;  /* 0x0000e00604ff75b2 */ /* 0x0048a20008000100 */
[----:B------:R4:W3:Y:S01]  /*0ca0*/  SYNCS.EXCH.64 URZ, [UR4+0x100], UR8 ;  /* 0x0001000804ff75b2 */ /* 0x0008e20008000100 */
[----:B------:R4:W1:Y:S01]  /*0cb0*/  SYNCS.EXCH.64 URZ, [UR4+0xe8], UR6 ;  /* 0x0000e80604ff75b2 */ /* 0x0008620008000100 */
[----:B------:R4:W1:Y:S01]  /*0cc0*/  SYNCS.EXCH.64 URZ, [UR4+0x108], UR8 ;  /* 0x0001080804ff75b2 */ /* 0x0008620008000100 */
[----:B------:R4:W1:Y:S01]  /*0cd0*/  SYNCS.EXCH.64 URZ, [UR4+0xf0], UR6 ;  /* 0x0000f00604ff75b2 */ /* 0x0008620008000100 */
[----:B------:R4:W1:Y:S01]  /*0ce0*/  SYNCS.EXCH.64 URZ, [UR4+0x110], UR8 ;  /* 0x0001100804ff75b2 */ /* 0x0008620008000100 */
[----:B------:R4:W1:Y:S01]  /*0cf0*/  SYNCS.EXCH.64 URZ, [UR4+0xf8], UR6 ;  /* 0x0000f80604ff75b2 */ /* 0x0008620008000100 */
[----:B------:R4:W1:Y:S02]  /*0d00*/  SYNCS.EXCH.64 URZ, [UR4+0x118], UR8 ;  /* 0x0001180804ff75b2 */ /* 0x0008640008000100 */
[----:B----4-:R-:W-:Y:S01]  /*0d10*/  NOP ;  /* 0x0000000000007918 */ /* 0x010fe20000000000 */
.L_x_14:
[----:B------:R-:W4:Y:S01]  /*0d20*/  SHFL.IDX PT, R0, R142, RZ, 0x1f ;  /* 0x00001fff8e007589 */ /* 0x000f2200000e0000 */
[----:B------:R-:W-:Y:S01]  /*0d30*/  ISETP.NE.OR P1, PT, RZ, UR13, !P1 ;  /* 0x0000000dff007c0c */ /* 0x000fe2000cf25670 */
[----:B------:R-:W-:Y:S01]  /*0d40*/  NOP ;  /* 0x0000000000007918 */ /* 0x000fe20000000000 */
[----:B----4-:R-:W-:-:S13]  /*0d50*/  ISETP.NE.AND P0, PT, R0, 0x3, PT ;  /* 0x000000030000780c */ /* 0x010fda0003f05270 */
[----:B------:R-:W-:Y:S05]  /*0d60*/  @P0 BRA `(.L_x_15) ;  /* 0x0000000000380947 */ /* 0x000fea0003800000 */
[----:B--2---:R-:W2:Y:S01]  /*0d70*/  S2UR UR5, SR_CgaCtaId ;  /* 0x00000000000579c3 */ /* 0x004ea20000008800 */
[----:B---3--:R-:W-:Y:S01]  /*0d80*/  UMOV UR4, 0x400 ;  /* 0x0000040000047882 */ /* 0x008fe20000000000 */
[----:B------:R-:W-:Y:S01]  /*0d90*/  UMOV UR6, 0x20 ;  /* 0x0000002000067882 */ /* 0x000fe20000000000 */
[----:B------:R-:W-:Y:S01]  /*0da0*/  ELECT P0, URZ, PT ;  /* 0x0000000000ff782f */ /* 0x000fe20003800000 */
[----:B------:R-:W-:-:S04]  /*0db0*/  UIADD3 UR6, UPT, UPT, -UR6, 0x100000, URZ ;  /* 0x0010000006067890 */ /* 0x000fc8000fffe1ff */
[----:B------:R-:W-:Y:S02]  /*0dc0*/  USHF.L.U32 UR7, UR6, 0xb, URZ ;  /* 0x0000000b06077899 */ /* 0x000fe400080006ff */
[----:B------:R-:W-:Y:S02]  /*0dd0*/  USHF.L.U32 UR6, UR6, 0x1, URZ ;  /* 0x0000000106067899 */ /* 0x000fe400080006ff */
[----:B--2---:R-:W-:Y:S01]  /*0de0*/  ULEA UR4, UR5, UR4, 0x18 ;  /* 0x0000000405047291 */ /* 0x004fe2000f8ec0ff */
[----:B------:R-:W2:Y:S11]  /*0df0*/  FENCE.VIEW.ASYNC.S ;  /* 0x00000000000073c6 */ /* 0x000eb60000000000 */
[----:B--2---:R4:W2:Y:S01]  /*0e00*/  SYNCS.EXCH.64 URZ, [UR4+0x120], UR6 ;  /* 0x0001200604ff75b2 */ /* 0x0048a20008000100 */
[----:B------:R4:W3:Y:S01]  /*0e10*/  SYNCS.EXCH.64 URZ, [UR4+0x130], UR6 ;  /* 0x0001300604ff75b2 */ /* 0x0008e20008000100 */
[----:B------:R4:W1:Y:S01]  /*0e20*/  SYNCS.EXCH.64 URZ, [UR4+0x128], UR6 ;  /* 0x0001280604ff75b2 */ /* 0x0008620008000100 */
[----:B------:R4:W1:Y:S02]  /*0e30*/  SYNCS.EXCH.64 URZ, [UR4+0x138], UR6 ;  /* 0x0001380604ff75b2 */ /* 0x0008640008000100 */
[----:B----4-:R-:W-:Y:S01]  /*0e40*/  NOP ;  /* 0x0000000000007918 */ /* 0x010fe20000000000 */
.L_x_15:
[----:B---3--:R-:W3:Y:S01]  /*0e50*/  S2UR UR7, SR_CgaCtaId ;  /* 0x00000000000779c3 */ /* 0x008ee20000008800 */
[----:B------:R-:W-:Y:S01]  /*0e60*/  VOTEU.ALL UP0, P1 ;  /* 0x0000000000ff7886 */ /* 0x000fe20000800000 */
[----:B--2---:R-:W-:Y:S01]  /*0e70*/  UMOV UR4, 0x20 ;  /* 0x0000002000047882 */ /* 0x004fe20000000000 */
[----:B------:R-:W-:Y:S01]  /*0e80*/  NOP ;  /* 0x0000000000007918 */ /* 0x000fe20000000000 */
[----:B------:R-:W-:Y:S01]  /*0e90*/  LOP3.LUT R0, R131, 0x1f, RZ, 0xc0, !PT ;  /* 0x0000001f83007812 */ /* 0x000fe200078ec0ff */
[----:B------:R-:W-:Y:S01]  /*0ea0*/  UISETP.NE.AND UP4, UPT, UR13, URZ, UPT ;  /* 0x000000ff0d00728c */ /* 0x000fe2000bf85270 */
[----:B------:R-:W-:Y:S01]  /*0eb0*/  @!UP0 UMOV UR6, 0x400 ;  /* 0x0000040000068882 */ /* 0x000fe20000000000 */
[----:B------:R-:W-:-:S04]  /*0ec0*/  @!UP0 UIADD3 UR4, UPT, UPT, -UR4, 0x100000, URZ ;  /* 0x0010000004048890 */ /* 0x000fc8000fffe1ff */
[----:B------:R-:W-:Y:S02]  /*0ed0*/  @!UP0 USHF.L.U32 UR5, UR4, 0xb, URZ ;  /* 0x0000000b04058899 */ /* 0x000fe400080006ff */
[----:B------:R-:W-:Y:S02]  /*0ee0*/  @!UP0 USHF.L.U32 UR4, UR4, 0x1, URZ ;  /* 0x0000000104048899 */ /* 0x000fe400080006ff */
[----:B---3--:R-:W-:Y:S01]  /*0ef0*/  @!UP0 ULEA UR6, UR7, UR6, 0x18 ;  /* 0x0000000607068291 */ /* 0x008fe2000f8ec0ff */
[----:B------:R-:W2:Y:S01]  /*0f00*/  LDCU UR7, c[0x0][0x36c] ;  /* 0x00006d80ff0777ac */ /* 0x000ea20008000800 */
[----:B------:R-:W-:Y:S01]  /*0f10*/  VOTEU.ALL UP0, P1 ;  /* 0x0000000000ff7886 */ /* 0x000fe20000800000 */
[----:B------:R-:W3:Y:S09]  /*0f20*/  FENCE.VIEW.ASYNC.S ;  /* 0x00000000000073c6 */ /* 0x000ef20000000000 */
[----:B---3--:R3:W4:Y:S01]  /*0f30*/  @!UP0 SYNCS.EXCH.64 URZ, [UR6+0x140], UR4 ;  /* 0x0001400406ff85b2 */ /* 0x0087220008000100 */
[----:B--2---:R-:W-:-:S09]  /*0f40*/  UISETP.EQ.U32.AND UP5, UPT, UR7, 0x1, UPT ;  /* 0x000000010700788c */ /* 0x004fd2000bfa2070 */
[----:B---3--:R-:W-:Y:S05]  /*0f50*/  BRA.U !UP5, `(.L_x_16) ;  /* 0x000000010d087547 */ /* 0x008fea000b800000 */
[----:B-1--4-:R-:W-:Y:S01]  /*0f60*/  UCGABAR_ARV ;  /* 0x00000000000079c7 */ /* 0x012fe20008000000 */
[----:B------:R-:W-:Y:S05]  /*0f70*/  BRA `(.L_x_17) ;  /* 0x0000000000047947 */ /* 0x000fea0003800000 */
.L_x_16:
[----:B-1--4-:R-:W-:Y:S01]  /*0f80*/  NOP ;  /* 0x0000000000007918 */ /* 0x012fe20000000000 */
.L_x_17:
[----:B------:R-:W1:Y:S01]  /*0f90*/  S2UR UR19, SR_CTAID.X ;  /* 0x00000000001379c3 */ /* 0x000e620000002500 */
[----:B------:R-:W-:-:S05]  /*0fa0*/  CS2R.32 R3, SR_CgaSize ;  /* 0x0000000000037805 */ /* 0x000fca0000008a00 */
[----:B------:R-:W-:-:S05]  /*0fb0*/  IMAD R3, R3, -0xa0, RZ ;  /* 0xffffff6003037824 */ /* 0x000fca00078e02ff */
[----:B------:R-:W-:-:S14]  /*0fc0*/  R2UR UR5, R3 ;  /* 0x00000000030572ca */ /* 0x000fdc00000e0000 */
[----:B------:R-:W2:Y:S01]  /*0fd0*/  LDCU UR5, c[0x0][UR5+0x2b0] ;  /* 0x00005600050577ac */ /* 0x000ea20008000800 */
[----:B------:R-:W-:-:S05]  /*0fe0*/  CS2R.32 R3, SR_CgaSize ;  /* 0x0000000000037805 */ /* 0x000fca0000008a00 */
[----:B------:R-:W-:-:S05]  /*0ff0*/  IMAD R3, R3, -0xa0, RZ ;  /* 0xffffff6003037824 */ /* 0x000fca00078e02ff */
[----:B------:R-:W-:-:S14]  /*1000*/  R2UR UR4, R3 ;  /* 0x00000000030472ca */ /* 0x000fdc00000e0000 */
[----:B------:R-:W3:Y:S01]  /*1010*/  LDCU UR4, c[0x0][UR4+0x2b4] ;  /* 0x00005680040477ac */ /* 0x000ee20008000800 */
[----:B------:R-:W4:Y:S01]  /*1020*/  S2UR UR7, SR_CTAID.Y ;  /* 0x00000000000779c3 */ /* 0x000f220000002600 */
[----:B------:R-:W3:Y:S01]  /*1030*/  LDCU UR18, c[0x0][0xb24] ;  /* 0x00016480ff1277ac */ /* 0x000ee20008000800 */
[----:B------:R-:W-:-:S05]  /*1040*/  CS2R.32 R3, SR_CgaSize ;  /* 0x0000000000037805 */ /* 0x000fca0000008a00 */
[----:B------:R-:W-:-:S05]  /*1050*/  IMAD R3, R3, -0xa0, RZ ;  /* 0xffffff6003037824 */ /* 0x000fca00078e02ff */
[----:B------:R-:W-:-:S14]  /*1060*/  R2UR UR58, R3 ;  /* 0x00000000033a72ca */ /* 0x000fdc00000e0000 */
[----:B------:R-:W3:Y:S01]  /*1070*/  LDCU UR58, c[0x0][UR58+0x2a0] ;  /* 0x000054003a3a77ac */ /* 0x000ee20008000800 */
[----:B------:R-:W3:Y:S01]  /*1080*/  S2UR UR8, SR_CgaCtaId ;  /* 0x00000000000879c3 */ /* 0x000ee20000008800 */
[----:B------:R-:W-:-:S05]  /*1090*/  CS2R.32 R3, SR_CgaSize ;  /* 0x0000000000037805 */ /* 0x000fca0000008a00 */
[----:B------:R-:W-:-:S05]  /*10a0*/  IMAD R3, R3, -0xa0, RZ ;  /* 0xffffff6003037824 */ /* 0x000fca00078e02ff */
[----:B------:R-:W-:-:S14]  /*10b0*/  R2UR UR55, R3 ;  /* 0x00000000033772ca */ /* 0x000fdc00000e0000 */
[----:B------:R-:W3:Y:S01]  /*10c0*/  LDCU UR55, c[0x0][UR55+0x2a4] ;  /* 0x00005480373777ac */ /* 0x000ee20008000800 */
[----:B------:R-:W-:Y:S01]  /*10d0*/  UISETP.GT.U32.AND UP0, UPT, UR48, 0xffff, UPT ;  /* 0x0000ffff3000788c */ /* 0x000fe2000bf04070 */
[----:B------:R-:W-:Y:S01]  /*10e0*/  UMOV UR27, 0x5 ;  /* 0x00000005001b7882 */ /* 0x000fe20000000000 */
[----:B-1----:R-:W-:Y:S01]  /*10f0*/  I2FP.F32.U32 R3, UR19 ;  /* 0x0000001300037c45 */ /* 0x002fe20008201000 */
[----:B------:R-:W1:Y:S01]  /*1100*/  S2UR UR36, SR_CTAID.Z ;  /* 0x00000000002479c3 */ /* 0x000e620000002700 */
[----:B------:R-:W1:Y:S03]  /*1110*/  LDCU UR40, c[0x0][0xb24] ;  /* 0x00016480ff2877ac */ /* 0x000e660008000800 */
[----:B--2---:R-:W-:Y:S01]  /*1120*/  FMUL R3, R3, UR5 ;  /* 0x0000000503037c20 */ /* 0x004fe20008400000 */
[----:B------:R-:W-:Y:S01]  /*1130*/  USEL UR5, UR48, 0xffff, !UP0 ;  /* 0x0000ffff30057887 */ /* 0x000fe2000c000000 */
[----:B----4-:R-:W-:Y:S01]  /*1140*/  I2FP.F32.U32 R2, UR7 ;  /* 0x0000000700027c45 */ /* 0x010fe20008201000 */
[----:B------:R-:W2:Y:S03]  /*1150*/  LDCU UR26, c[0x0][0xb30] ;  /* 0x00016600ff1a77ac */ /* 0x000ea60008000800 */
[----:B------:R-:W4:Y:S01]  /*1160*/  F2I.U32.TRUNC.NTZ R3, R3 ;  /* 0x0000000300037305 */ /* 0x000f22000020f000 */
[----:B---3--:R-:W-:Y:S01]  /*1170*/  FMUL R2, R2, UR4 ;  /* 0x0000000402027c20 */ /* 0x008fe20008400000 */
[----:B------:R-:W-:-:S02]  /*1180*/  ULOP3.LUT UR24, UR5, 0xffff, URZ, 0xc0, !UPT ;  /* 0x0000ffff05187892 */ /* 0x000fc4000f8ec0ff */
[----:B------:R-:W-:Y:S02]  /*1190*/  USHF.L.U32 UR28, UR8, 0xc, URZ ;  /* 0x0000000c081c7899 */ /* 0x000fe400080006ff */
[----:B------:R-:W-:Y:S02]  /*11a0*/  UISETP.GE.AND UP2, UPT, UR18, 0x1, UPT ;  /* 0x000000011200788c */ /* 0x000fe4000bf46270 */
[----:B------:R-:W3:Y:S01]  /*11b0*/  F2I.U32.TRUNC.NTZ R2, R2 ;  /* 0x0000000200027305 */ /* 0x000ee2000020f000 */
[----:B------:R-:W-:Y:S01]  /*11c0*/  UMOV UR45, UR7 ;  /* 0x00000007002d7c82 */ /* 0x000fe20008000000 */
[----:B------:R-:W-:Y:S01]  /*11d0*/  UMOV UR46, UR19 ;  /* 0x00000013002e7c82 */ /* 0x000fe20008000000 */
[----:B----4-:R-:W-:Y:S02]  /*11e0*/  R2UR UR4, R3 ;  /* 0x00000000030472ca */ /* 0x010fe400000e0000 */
[----:B------:R-:W-:Y:S02]  /*11f0*/  PRMT R3, RZ, 0x7610, R3 ;  /* 0x00007610ff037816 */ /* 0x000fe40000000003 */
[----:B---3--:R-:W-:-:S02]  /*1200*/  R2UR UR6, R2 ;  /* 0x00000000020672ca */ /* 0x008fc400000e0000 */
[----:B------:R-:W-:-:S07]  /*1210*/  PRMT R2, RZ, 0x7610, R2 ;  /* 0x00007610ff027816 */ /* 0x000fce0000000002 */
[----:B------:R-:W-:-:S04]  /*1220*/  UIADD3 UR5, UPT, UPT, -UR4, URZ, URZ ;  /* 0x000000ff04057290 */ /* 0x000fc8000fffe1ff */
[----:B------:R-:W-:Y:S02]  /*1230*/  UIMAD UR58, UR58, UR5, UR19 ;  /* 0x000000053a3a72a4 */ /* 0x000fe4000f8e0213 */
[----:B------:R-:W-:-:S04]  /*1240*/  UIADD3 UR4, UPT, UPT, -UR6, URZ, URZ ;  /* 0x000000ff06047290 */ /* 0x000fc8000fffe1ff */
[----:B------:R-:W-:Y:S01]  /*1250*/  UIMAD UR55, UR55, UR4, UR7 ;  /* 0x00000004373772a4 */ /* 0x000fe2000f8e0207 */
[----:B-12---:R-:W-:Y:S11]  /*1260*/  BRA.U UP4, `(.L_x_18) ;  /* 0x00000001043c7547 */ /* 0x006ff6000b800000 */
[----:B------:R-:W-:Y:S02]  /*1270*/  UISETP.GT.U32.AND UP0, UPT, UR58, 0x1, UPT ;  /* 0x000000013a00788c */ /* 0x000fe4000bf04070 */
[----:B------:R-:W-:Y:S02]  /*1280*/  ULOP3.LUT UR4, UR58, 0xfffffffe, URZ, 0xc0, !UPT ;  /* 0xfffffffe3a047892 */ /* 0x000fe4000f8ec0ff */
[----:B------:R-:W-:Y:S02]  /*1290*/  UISETP.NE.AND UP1, UPT, UR55, URZ, UP0 ;  /* 0x000000ff3700728c */ /* 0x000fe40008725270 */
[----:B------:R-:W-:Y:S02]  /*12a0*/  UISETP.NE.AND UP0, UPT, UR55, 0x1, UP0 ;  /* 0x000000013700788c */ /* 0x000fe40008705270 */
[----:B------:R-:W-:Y:S02]  /*12b0*/  USEL UR7, URZ, 0x1, UP1 ;  /* 0x00000001ff077887 */ /* 0x000fe40008800000 */
[----:B------:R-:W-:-:S02]  /*12c0*/  USEL UR6, URZ, 0x4, UP0 ;  /* 0x00000004ff067887 */ /* 0x000fc40008000000 */
[----:B------:R-:W-:Y:S02]  /*12d0*/  USEL UR5, URZ, 0x2, UP1 ;  /* 0x00000002ff057887 */ /* 0x000fe40008800000 */
[----:B------:R-:W-:Y:S02]  /*12e0*/  ULEA UR4, UR55, UR4, 0x1 ;  /* 0x0000000437047291 */ /* 0x000fe4000f8e08ff */
[----:B------:R-:W-:Y:S02]  /*12f0*/  USEL UR8, URZ, 0x8, UP0 ;  /* 0x00000008ff087887 */ /* 0x000fe40008000000 */
[----:B------:R-:W-:-:S03]  /*1300*/  UIADD3 UR5, UPT, UPT, UR5, UR6, UR7 ;  /* 0x0000000605057290 */ /* 0x000fc6000fffe007 */
[----:B------:R-:W-:Y:S01]  /*1310*/  UMOV UR6, 0x3 ;  /* 0x0000000300067882 */ /* 0x000fe20000000000 */
[----:B------:R-:W-:Y:S02]  /*1320*/  UIADD3 UR5, UPT, UPT, UR5, UR8, URZ ;  /* 0x0000000805057290 */ /* 0x000fe4000fffe0ff */
[----:B------:R-:W-:-:S04]  /*1330*/  USHF.L.U32 UR4, UR6, UR4, URZ ;  /* 0x0000000406047299 */ /* 0x000fc800080006ff */
[----:B------:R-:W-:Y:S02]  /*1340*/  MOV R3, UR5 ;  /* 0x0000000500037c02 */ /* 0x000fe40008000f00 */
[----:B------:R-:W-:Y:S02]  /*1350*/  MOV R2, UR4 ;  /* 0x0000000400027c02 */ /* 0x000fe40008000f00 */
.L_x_18:
[----:B------:R-:W-:Y:S05]  /*1360*/  BRA.U !UP2, `(.L_x_19) ;  /* 0x000000010ad07547 */ /* 0x000fea000b800000 */
[----:B------:R-:W1:Y:S01]  /*1370*/  LDCU.128 UR20, c[0x0][0xb10] ;  /* 0x00016200ff1477ac */ /* 0x000e620008000c00 */
[----:B------:R-:W2:Y:S01]  /*1380*/  LDCU UR12, c[0x0][0x370] ;  /* 0x00006e00ff0c77ac */ /* 0x000ea20008000800 */
[----:B------:R-:W3:Y:S01]  /*1390*/  LDCU UR5, c[0x0][0x374] ;  /* 0x00006e80ff0577ac */ /* 0x000ee20008000800 */
[----:B------:R-:W4:Y:S01]  /*13a0*/  LDCU UR25, c[0x0][0xb0c] ;  /* 0x00016180ff1977ac */ /* 0x000f220008000800 */
[----:B------:R-:W4:Y:S01]  /*13b0*/  LDCU UR4, c[0x0][0xb20] ;  /* 0x00016400ff0477ac */ /* 0x000f220008000800 */
[----:B------:R-:W4:Y:S01]  /*13c0*/  LDCU.64 UR16, c[0x0][0xb28] ;  /* 0x00016500ff1077ac */ /* 0x000f220008000a00 */
[----:B-1----:R-:W-:Y:S02]  /*13d0*/  UISETP.NE.AND UP0, UPT, UR22, 0x1, UPT ;  /* 0x000000011600788c */ /* 0x002fe4000bf05270 */
[----:B---3--:R-:W-:Y:S02]  /*13e0*/  UIMAD.WIDE.U32 UR6, UR5, UR23, URZ ;  /* 0x00000017050672a5 */ /* 0x008fe4000f8e00ff */
[----:B--2---:R-:W-:-:S02]  /*13f0*/  UIMAD.WIDE.U32 UR8, UR12, UR20, URZ ;  /* 0x000000140c0872a5 */ /* 0x004fc4000f8e00ff */
[----:B----4-:R-:W-:Y:S02]  /*1400*/  UISETP.NE.AND UP1, UPT, UR25, 0x1, UPT ;  /* 0x000000011900788c */ /* 0x010fe4000bf25270 */
[----:B------:R-:W-:Y:S01]  /*1410*/  UISETP.NE.AND UP2, UPT, UR18, 0x1, UPT ;  /* 0x000000011200788c */ /* 0x000fe2000bf45270 */
[----:B------:R-:W-:Y:S02]  /*1420*/  UMOV UR6, UR7 ;  /* 0x0000000700067c82 */ /* 0x000fe40008000000 */
[----:B------:R-:W-:Y:S01]  /*1430*/  UMOV UR8, UR9 ;  /* 0x0000000900087c82 */ /* 0x000fe20008000000 */
[----:B------:R-:W-:Y:S02]  /*1440*/  @UP0 USHF.R.U32.HI UR5, URZ, UR4, UR6 ;  /* 0x00000004ff050299 */ /* 0x000fe40008011606 */
[----:B------:R-:W-:Y:S02]  /*1450*/  UIMAD.WIDE.U32 UR14, UR45, UR23, URZ ;  /* 0x000000172d0e72a5 */ /* 0x000fe4000f8e00ff */
[----:B------:R-:W-:-:S02]  /*1460*/  UIMAD.WIDE.U32 UR6, UR5, UR16, URZ ;  /* 0x00000010050672a5 */ /* 0x000fc4000f8e00ff */
[----:B------:R-:W-:Y:S02]  /*1470*/  @UP1 USHF.R.U32.HI UR12, URZ, UR21, UR8 ;  /* 0x00000015ff0c1299 */ /* 0x000fe40008011608 */
[----:B------:R-:W-:Y:S02]  /*1480*/  UIMAD.WIDE.U32 UR10, UR19, UR20, URZ ;  /* 0x00000014130a72a5 */ /* 0x000fe4000f8e00ff */
[----:B------:R-:W-:Y:S01]  /*1490*/  UIMAD.WIDE.U32 UR8, UR12, UR16, URZ ;  /* 0x000000100c0872a5 */ /* 0x000fe2000f8e00ff */
[----:B------:R-:W-:Y:S01]  /*14a0*/  UMOV UR14, UR15 ;  /* 0x0000000f000e7c82 */ /* 0x000fe20008000000 */
[----:B------:R-:W-:Y:S01]  /*14b0*/  UMOV UR6, UR7 ;  /* 0x0000000700067c82 */ /* 0x000fe20008000000 */
[----:B------:R-:W-:Y:S02]  /*14c0*/  USHF.R.U32.HI UR14, URZ, UR4, UR14 ;  /* 0x00000004ff0e7299 */ /* 0x000fe4000801160e */
[----:B------:R-:W-:Y:S01]  /*14d0*/  @UP2 USHF.R.U32.HI UR5, URZ, UR17, UR6 ;  /* 0x00000011ff052299 */ /* 0x000fe20008011606 */
[----:B------:R-:W-:-:S02]  /*14e0*/  UMOV UR10, UR11 ;  /* 0x0000000b000a7c82 */ /* 0x000fc40008000000 */
[----:B------:R-:W-:Y:S01]  /*14f0*/  UMOV UR6, UR9 ;  /* 0x0000000900067c82 */ /* 0x000fe20008000000 */
[----:B------:R-:W-:Y:S02]  /*1500*/  USHF.R.U32.HI UR10, URZ, UR21, UR10 ;  /* 0x00000015ff0a7299 */ /* 0x000fe4000801160a */
[----:B------:R-:W-:Y:S02]  /*1510*/  @UP2 USHF.R.U32.HI UR12, URZ, UR17, UR6 ;  /* 0x00000011ff0c2299 */ /* 0x000fe40008011606 */
[----:B------:R-:W-:Y:S02]  /*1520*/  USEL UR4, UR45, UR14, !UP0 ;  /* 0x0000000e2d047287 */ /* 0x000fe4000c000000 */
[----:B------:R-:W-:Y:S02]  /*1530*/  UIMAD UR6, UR5, UR18, URZ ;  /* 0x00000012050672a4 */ /* 0x000fe4000f8e02ff */
[----:B------:R-:W-:Y:S02]  /*1540*/  USEL UR5, UR19, UR10, !UP1 ;  /* 0x0000000a13057287 */ /* 0x000fe4000c800000 */
[----:B------:R-:W-:-:S02]  /*1550*/  UIMAD UR8, UR12, UR18, URZ ;  /* 0x000000120c0872a4 */ /* 0x000fc4000f8e02ff */
[----:B------:R-:W-:Y:S02]  /*1560*/  UISETP.GE.AND UP0, UPT, UR4, UR6, UPT ;  /* 0x000000060400728c */ /* 0x000fe4000bf06270 */
[----:B------:R-:W-:Y:S02]  /*1570*/  UIMAD.WIDE.U32 UR6, UR4, UR16, URZ ;  /* 0x00000010040672a5 */ /* 0x000fe4000f8e00ff */
[----:B------:R-:W-:Y:S02]  /*1580*/  UISETP.GE.OR UP0, UPT, UR5, UR8, UP0 ;  /* 0x000000080500728c */ /* 0x000fe40008706670 */
[----:B------:R-:W-:Y:S02]  /*1590*/  UIMAD.WIDE.U32 UR8, UR5, UR16, URZ ;  /* 0x00000010050872a5 */ /* 0x000fe4000f8e00ff */
[----:B------:R-:W-:Y:S02]  /*15a0*/  USHF.R.U32.HI UR7, URZ, UR17, UR7 ;  /* 0x00000011ff077299 */ /* 0x000fe40008011607 */
[----:B------:R-:W-:-:S02]  /*15b0*/  UIADD3 UR10, UPT, UPT, -UR4, URZ, URZ ;  /* 0x000000ff040a7290 */ /* 0x000fc4000fffe1ff */
[----:B------:R-:W-:Y:S02]  /*15c0*/  USEL UR7, UR4, UR7, !UP2 ;  /* 0x0000000704077287 */ /* 0x000fe4000d000000 */
[----:B------:R-:W-:Y:S01]  /*15d0*/  UIADD3 UR46, UPT, UPT, -UR5, URZ, URZ ;  /* 0x000000ff052e7290 */ /* 0x000fe2000fffe1ff */
[----:B------:R-:W-:Y:S01]  /*15e0*/  @!UP0 UMOV UR6, UR9 ;  /* 0x0000000900068c82 */ /* 0x000fe20008000000 */
[----:B------:R-:W-:Y:S02]  /*15f0*/  UIADD3 UR8, UPT, UPT, -UR7, URZ, URZ ;  /* 0x000000ff07087290 */ /* 0x000fe4000fffe1ff */
[----:B------:R-:W-:Y:S02]  /*1600*/  @!UP0 USHF.R.U32.HI UR6, URZ, UR17, UR6 ;  /* 0x00000011ff068299 */ /* 0x000fe40008011606 */
[----:B------:R-:W-:Y:S02]  /*1610*/  UIMAD UR8, UR18, UR8, UR4 ;  /* 0x00000008120872a4 */ /* 0x000fe4000f8e0204 */
[----:B------:R-:W-:-:S02]  /*1620*/  @!UP0 USEL UR6, UR5, UR6, !UP2 ;  /* 0x0000000605068287 */ /* 0x000fc4000d000000 */
[----:B------:R-:W-:Y:S02]  /*1630*/  UIMAD UR45, UR22, UR10, UR45 ;  /* 0x0000000a162d72a4 */ /* 0x000fe4000f8e022d */
[----:B------:R-:W-:Y:S02]  /*1640*/  @!UP0 UIADD3 UR7, UPT, UPT, UR7, -UR6, URZ ;  /* 0x8000000607078290 */ /* 0x000fe4000fffe0ff */
[----:B------:R-:W-:Y:S02]  /*1650*/  @!UP0 UIMAD UR6, UR8, UR12, UR6 ;  /* 0x0000000c080682a4 */ /* 0x000fe4000f8e0206 */
[----:B------:R-:W-:Y:S02]  /*1660*/  @!UP0 UIMAD UR4, UR7, UR18, UR5 ;  /* 0x00000012070482a4 */ /* 0x000fe4000f8e0205 */
[----:B------:R-:W-:Y:S02]  /*1670*/  UIMAD UR46, UR25, UR46, UR19 ;  /* 0x0000002e192e72a4 */ /* 0x000fe4000f8e0213 */
[----:B------:R-:W-:Y:S01]  /*1680*/  UIMAD UR45, UR4, UR22, UR45 ;  /* 0x00000016042d72a4 */ /* 0x000fe2000f8e022d */
[----:B------:R-:W-:-:S02]  /*1690*/  @!UP0 UMOV UR5, UR6 ;  /* 0x0000000600058c82 */ /* 0x000fc40008000000 */
[----:B------:R-:W-:-:S12]  /*16a0*/  UIMAD UR46, UR5, UR25, UR46 ;  /* 0x00000019052e72a4 */ /* 0x000fd8000f8e022e */
.L_x_19:
[----:B------:R-:W-:Y:S02]  /*16b0*/  UISETP.NE.AND UP1, UPT, UR26, 0x1, UPT ;  /* 0x000000011a00788c */ /* 0x000fe4000bf25270 */
[----:B------:R-:W-:Y:S02]  /*16c0*/  UISETP.NE.AND UP0, UPT, UR13, 0x2, UPT ;  /* 0x000000020d00788c */ /* 0x000fe4000bf05270 */
[----:B------:R-:W-:Y:S02]  /*16d0*/  ULOP3.LUT UR28, UR28, 0x2000, URZ, 0xc0, !UPT ;  /* 0x000020001c1c7892 */ /* 0x000fe4000f8ec0ff */
[----:B------:R-:W-:-:S03]  /*16e0*/  USHF.L.U32 UR24, UR27, UR24, URZ ;  /* 0x000000181b187299 */ /* 0x000fc600080006ff */
[----:B------:R-:W-:Y:S09]  /*16f0*/  BRA.U UP1, `(.L_x_20) ;  /* 0x0000000101447547 */ /* 0x000ff2000b800000 */
[----:B------:R-:W1:Y:S01]  /*1700*/  LDCU.128 UR8, c[0x0][0xb10] ;  /* 0x00016200ff0877ac */ /* 0x000e620008000c00 */
[----:B------:R-:W2:Y:S01]  /*1710*/  LDCU UR12, c[0x0][0xb0c] ;  /* 0x00016180ff0c77ac */ /* 0x000ea20008000800 */
[----:B------:R-:W3:Y:S01]  /*1720*/  LDCU UR14, c[0x0][0xb20] ;  /* 0x00016400ff0e77ac */ /* 0x000ee20008000800 */
[----:B-1----:R-:W-:Y:S02]  /*1730*/  UIMAD.WIDE.U32 UR6, UR46, UR8, URZ ;  /* 0x000000082e0672a5 */ /* 0x002fe4000f8e00ff */
[----:B------:R-:W-:Y:S02]  /*1740*/  UIMAD.WIDE.U32 UR4, UR45, UR11, URZ ;  /* 0x0000000b2d0472a5 */ /* 0x000fe4000f8e00ff */
[----:B--2---:R-:W-:Y:S02]  /*1750*/  UISETP.NE.AND UP2, UPT, UR12, 0x1, UPT ;  /* 0x000000010c00788c */ /* 0x004fe4000bf45270 */
[----:B------:R-:W-:Y:S01]  /*1760*/  UISETP.NE.AND UP1, UPT, UR10, 0x1, UPT ;  /* 0x000000010a00788c */ /* 0x000fe2000bf25270 */
[----:B------:R-:W-:-:S02]  /*1770*/  UMOV UR6, UR7 ;  /* 0x0000000700067c82 */ /* 0x000fc40008000000 */
[----:B------:R-:W-:Y:S01]  /*1780*/  UMOV UR4, UR5 ;  /* 0x0000000500047c82 */ /* 0x000fe20008000000 */
[----:B------:R-:W-:Y:S02]  /*1790*/  USHF.R.U32.HI UR6, URZ, UR9, UR6 ;  /* 0x00000009ff067299 */ /* 0x000fe40008011606 */
[----:B---3--:R-:W-:Y:S02]  /*17a0*/  USHF.R.U32.HI UR4, URZ, UR14, UR4 ;  /* 0x0000000eff047299 */ /* 0x008fe40008011604 */
[----:B------:R-:W-:Y:S02]  /*17b0*/  USEL UR5, UR46, UR6, !UP2 ;  /* 0x000000062e057287 */ /* 0x000fe4000d000000 */
[----:B------:R-:W-:-:S04]  /*17c0*/  USEL UR4, UR45, UR4, !UP1 ;  /* 0x000000042d047287 */ /* 0x000fc8000c800000 */
[----:B------:R-:W-:Y:S02]  /*17d0*/  UIADD3 UR6, UPT, UPT, -UR4, UR5, URZ ;  /* 0x0000000504067290 */ /* 0x000fe4000fffe1ff */
[----:B------:R-:W-:Y:S02]  /*17e0*/  UIADD3 UR4, UPT, UPT, UR4, -UR5, URZ ;  /* 0x8000000504047290 */ /* 0x000fe4000fffe0ff */
[----:B------:R-:W-:Y:S02]  /*17f0*/  UIMAD UR45, UR6, UR10, UR45 ;  /* 0x0000000a062d72a4 */ /* 0x000fe4000f8e022d */
[----:B------:R-:W-:-:S12]  /*1800*/  UIMAD UR46, UR4, UR12, UR46 ;  /* 0x0000000c042e72a4 */ /* 0x000fd8000f8e022e */
.L_x_20:
[----:B------:R-:W-:Y:S05]  /*1810*/  BRA.U !UP5, `(.L_x_21) ;  /* 0x000000010d0c7547 */ /* 0x000fea000b800000 */
[----:B------:R-:W-:Y:S01]  /*1820*/  UCGABAR_WAIT ;  /* 0x0000000000007dc7 */ /* 0x000fe20008000000 */
[----:B------:R-:W-:Y:S01]  /*1830*/  CCTL.IVALL ;  /* 0x00000000ff00798f */ /* 0x000fe20002000000 */
[----:B------:R-:W-:Y:S05]  /*1840*/  BRA `(.L_x_22) ;  /* 0x0000000000047947 */ /* 0x000fea0003800000 */
.L_x_21:
[----:B------:R-:W-:Y:S06]  /*1850*/  BAR.SYNC.DEFER_BLOCKING 0x0 ;  /* 0x0000000000007b1d */ /* 0x000fec0000010000 */
.L_x_22:
[----:B------:R-:W-:Y:S05]  /*1860*/  BRA.U UP0, `(.L_x_23) ;  /* 0x0000001500b87547 */ /* 0x000fea000b800000 */
[----:B------:R-:W1:Y:S01]  /*1870*/  LDCU UR6, c[0x0][0x38c] ;  /* 0x00007180ff0677ac */ /* 0x000e620008000800 */
[----:B------:R-:W2:Y:S01]  /*1880*/  S2UR UR8, SR_CgaCtaId ;  /* 0x00000000000879c3 */ /* 0x000ea20000008800 */
[----:B------:R-:W-:Y:S01]  /*1890*/  PLOP3.LUT P1, PT, PT, PT, UP3, 0x80, 0x8 ;  /* 0x000000000008781c */ /* 0x000fe20003f2f038 */
[----:B------:R-:W-:Y:S01]  /*18a0*/  IMAD.MOV.U32 R12, RZ, RZ, 0x1 ;  /* 0x00000001ff0c7424 */ /* 0x000fe200078e00ff */
[----:B------:R-:W-:Y:S01]  /*18b0*/  USHF.L.U32 UR47, UR19, 0x7, URZ ;  /* 0x00000007132f7899 */ /* 0x000fe200080006ff */
[----:B------:R-:W-:Y:S01]  /*18c0*/  ISETP.NE.AND P2, PT, R0, RZ, P3 ;  /* 0x000000ff0000720c */ /* 0x000fe20001f45270 */
[----:B------:R-:W-:Y:S01]  /*18d0*/  UMOV UR7, 0x400 ;  /* 0x0000040000077882 */ /* 0x000fe20000000000 */
[----:B------:R-:W-:Y:S01]  /*18e0*/  UISETP.NE.AND UP1, UPT, UR13, URZ, UPT ;  /* 0x000000ff0d00728c */ /* 0x000fe2000bf25270 */
[----:B------:R-:W-:Y:S01]  /*18f0*/  PLOP3.LUT P1, PT, P1, PT, PT, 0x8, 0x80 ;  /* 0x000000000080781c */ /* 0x000fe20000f2e170 */
[----:B------:R-:W-:Y:S01]  /*1900*/  USHF.L.U32 UR44, UR19, 0x5, URZ ;  /* 0x00000005132c7899 */ /* 0x000fe200080006ff */
[----:B------:R-:W-:Y:S01]  /*1910*/  CS2R R10, SRZ ;  /* 0x00000000000a7805 */ /* 0x000fe2000001ff00 */
[----:B------:R-:W-:Y:S01]  /*1920*/  ULOP3.LUT UR47, UR47, 0x80, URZ, 0xc0, !UPT ;  /* 0x000000802f2f7892 */ /* 0x000fe2000f8ec0ff */
[----:B------:R-:W-:Y:S01]  /*1930*/  IMAD.MOV.U32 R9, RZ, RZ, RZ ;  /* 0x000000ffff097224 */ /* 0x000fe200078e00ff */
[----:B------:R-:W3:Y:S01]  /*1940*/  LDCU UR39, c[0x0][0x370] ;  /* 0x00006e00ff2777ac */ /* 0x000ee20008000800 */
[----:B------:R-:W-:Y:S01]  /*1950*/  IMAD.MOV.U32 R8, RZ, RZ, 0x1 ;  /* 0x00000001ff087424 */ /* 0x000fe200078e00ff */
[----:B------:R-:W4:Y:S01]  /*1960*/  LDCU.64 UR26, c[0x0][0x348] ;  /* 0x00006900ff1a77ac */ /* 0x000f220008000a00 */
[----:B-1----:R-:W-:-:S02]  /*1970*/  UIADD3 UR5, UPT, UPT, UR6, 0x7f, URZ ;  /* 0x0000007f06057890 */ /* 0x002fc4000fffe0ff */
[----:B------:R-:W-:Y:S02]  /*1980*/  UIADD3 UR49, UPT, UPT, UR6, 0xfe, URZ ;  /* 0x000000fe06317890 */ /* 0x000fe4000fffe0ff */
[----:B------:R-:W-:Y:S02]  /*1990*/  USHF.R.S32.HI UR4, URZ, 0x1f, UR5 ;  /* 0x0000001fff047899 */ /* 0x000fe40008011405 */
[----:B--2---:R-:W-:Y:S02]  /*19a0*/  ULEA UR13, UR8, UR7, 0x18 ;  /* 0x00000007080d7291 */ /* 0x004fe4000f8ec0ff */
[----:B------:R-:W-:Y:S02]  /*19b0*/  ULEA.HI UR4, UR4, UR5, URZ, 0x7 ;  /* 0x0000000504047291 */ /* 0x000fe4000f8f38ff */
[----:B------:R-:W-:Y:S02]  /*19c0*/  UIADD3 UR5, UPT, UPT, UR6, -0x1, URZ ;  /* 0xffffffff06057890 */ /* 0x000fe4000fffe0ff */
[----:B------:R-:W-:-:S02]  /*19d0*/  USHF.R.S32.HI UR42, URZ, 0x7, UR4 ;  /* 0x00000007ff2a7899 */ /* 0x000fc40008011404 */
[----:B------:R-:W-:Y:S02]  /*19e0*/  UISETP.GE.U32.AND UP2, UPT, UR5, -0xff, UPT ;  /* 0xffffff010500788c */ /* 0x000fe4000bf46070 */
[----:B------:R-:W-:Y:S01]  /*19f0*/  UISETP.LT.U32.AND UP0, UPT, UR42, 0xa, UPT ;  /* 0x0000000a2a00788c */ /* 0x000fe2000bf01070 */
[----:B------:R-:W1:Y:S03]  /*1a00*/  LDCU UR38, c[0x0][0x374] ;  /* 0x00006e80ff2677ac */ /* 0x000e660008000800 */
[----:B------:R-:W-:Y:S02]  /*1a10*/  USEL UR41, UR42, 0xa, UP0 ;  /* 0x0000000a2a297887 */ /* 0x000fe40008000000 */
[----:B------:R-:W-:Y:S02]  /*1a20*/  ULOP3.LUT UR44, UR44, 0x20, URZ, 0xc0, !UPT ;  /* 0x000000202c2c7892 */ /* 0x000fe4000f8ec0ff */
[----:B------:R-:W-:-:S02]  /*1a30*/  UIADD3 UR4, UPT, UPT, UR41, -0x1, URZ ;  /* 0xffffffff29047890 */ /* 0x000fc4000fffe0ff */
[----:B------:R-:W-:Y:S02]  /*1a40*/  @UP2 UIADD3 UR4, UPT, UPT, UR41, URZ, URZ ;  /* 0x000000ff29042290 */ /* 0x000fe4000fffe0ff */
[----:B------:R-:W-:Y:S02]  /*1a50*/  USEL UR21, UR34, 0x2, UP1 ;  /* 0x0000000222157887 */ /* 0x000fe40008800000 */
[----:B------:R-:W-:Y:S02]  /*1a60*/  UIADD3 UR30, UPT, UPT, UR13, 0x4400, UR28 ;  /* 0x000044000d1e7890 */ /* 0x000fe4000fffe01c */
[----:B------:R-:W-:Y:S02]  /*1a70*/  ULEA.HI UR47, UR28, UR47, URZ, 0x19 ;  /* 0x0000002f1c2f7291 */ /* 0x000fe4000f8fc8ff */
[----:B------:R-:W-:Y:S02]  /*1a80*/  UIADD3 UR48, UPT, UPT, UR42, -UR41, URZ ;  /* 0x800000292a307290 */ /* 0x000fe4000fffe0ff */
[----:B------:R-:W-:-:S02]  /*1a90*/  UIADD3 UR29, UPT, UPT, UR4, 0x1, URZ ;  /* 0x00000001041d7890 */ /* 0x000fc4000fffe0ff */
[----:B------:R-:W-:Y:S01]  /*1aa0*/  UIADD3 UR43, UPT, UPT, -UR4, URZ, URZ ;  /* 0x000000ff042b7290 */ /* 0x000fe2000fffe1ff */
[----:B-1-34-:R-:W-:-:S11]  /*1ab0*/  UMOV UR6, URZ ;  /* 0x000000ff00067c82 */ /* 0x01afd60008000000 */
.L_x_43:
[----:B------:R-:W1:Y:S02]  /*1ac0*/  S2UR UR4, SR_CgaCtaId ;  /* 0x00000000000479c3 */ /* 0x000e640000008800 */
[----:B-1----:R-:W-:-:S09]  /*1ad0*/  UISETP.NE.AND UP0, UPT, UR4, URZ, UPT ;  /* 0x000000ff0400728c */ /* 0x002fd2000bf05270 */
[----:B------:R-:W-:Y:S05]  /*1ae0*/  BRA.U UP0, `(.L_x_24) ;  /* 0x0000000100287547 */ /* 0x000fea000b800000 */
[----:B------:R-:W-:Y:S02]  /*1af0*/  LEA R0, R9, UR13, 0x3 ;  /* 0x0000000d09007c11 */ /* 0x000fe4000f8e18ff */
[----:B------:R-:W-:-:S04]  /*1b00*/  SHF.L.U32 R2, R8, 0x1f, RZ ;  /* 0x0000001f08027819 */ /* 0x000fc800000006ff */
[----:B------:R-:W1:Y:S02]  /*1b10*/  SYNCS.PHASECHK.TRANS64.TRYWAIT P0, [R0+URZ+0x130], R2 ;  /* 0x00013002000075a7 */ /* 0x000e6400080011ff */
[----:B-1----:R-:W-:Y:S05]  /*1b20*/  @!P0 BRA `(.L_x_25) ;  /* 0x0000005c00e88947 */ /* 0x002fea0003800000 */
.L_x_120:
[----:B------:R-:W-:Y:S01]  /*1b30*/  VIADD R9, R9, 0x1 ;  /* 0x0000000109097836 */ /* 0x000fe20000000000 */
[----:B------:R1:W-:Y:S04]  /*1b40*/  SYNCS.ARRIVE.TRANS64.A1T0 RZ, [R0+URZ+0x120], RZ ;  /* 0x000120ff00ff79a7 */ /* 0x0003e800081000ff */
[----:B------:R-:W-:-:S04]  /*1b50*/  ISETP.NE.AND P0, PT, R9, 0x2, PT ;  /* 0x000000020900780c */ /* 0x000fc80003f05270 */
[----:B------:R-:W-:Y:S02]  /*1b60*/  SEL R9, R9, RZ, P0 ;  /* 0x000000ff09097207 */ /* 0x000fe40000000000 */
[----:B-1----:R-:W-:-:S04]  /*1b70*/  SEL R0, RZ, 0x1, P0 ;  /* 0x00000001ff007807 */ /* 0x002fc80000000000 */
[----:B------:R-:W-:-:S07]  /*1b80*/  LOP3.LUT R8, R8, R0, RZ, 0x3c, !PT ;  /* 0x0000000008087212 */ /* 0x000fce00078e3cff */
.L_x_24:
[----:B------:R-:W-:Y:S01]  /*1b90*/  ULEA UR4, UR6, UR13, 0x3 ;  /* 0x0000000d06047291 */ /* 0x000fe2000f8e18ff */
[----:B------:R-:W-:Y:S01]  /*1ba0*/  SHF.L.U32 R0, R12, 0x1f, RZ ;  /* 0x0000001f0c007819 */ /* 0x000fe200000006ff */
[----:B------:R-:W-:Y:S02]  /*1bb0*/  UISETP.GE.U32.AND UP0, UPT, UR49, 0xff, UPT ;  /* 0x000000ff3100788c */ /* 0x000fe4000bf06070 */
[----:B------:R-:W-:Y:S01]  /*1bc0*/  ULEA UR11, UR45, UR44, 0x6 ;  /* 0x0000002c2d0b7291 */ /* 0x000fe2000f8e30ff */
[----:B------:R-:W-:-:S04]  /*1bd0*/  UMOV UR7, URZ ;  /* 0x000000ff00077c82 */ /* 0x000fc80008000000 */
[----:B------:R1:W2:Y:S01]  /*1be0*/  SYNCS.PHASECHK.TRANS64.TRYWAIT P0, [UR4+0x50], R0 ;  /* 0x00005000ff0075a7 */ /* 0x0002a20008001104 */
[----:B------:R-:W-:-:S04]  /*1bf0*/  ULEA.HI UR4, UR46, UR46, URZ, 0x1 ;  /* 0x0000002e2e047291 */ /* 0x000fc8000f8f08ff */
[----:B------:R-:W-:-:S04]  /*1c00*/  USHF.L.U32 UR4, UR4, 0x7, URZ ;  /* 0x0000000704047899 */ /* 0x000fc800080006ff */
[----:B------:R-:W-:-:S04]  /*1c10*/  ULOP3.LUT UR35, UR4, 0xffffff00, URZ, 0xc0, !UPT ;  /* 0xffffff0004237892 */ /* 0x000fc8000f8ec0ff */
[----:B------:R-:W-:Y:S01]  /*1c20*/  UIADD3 UR35, UPT, UPT, UR47, UR35, URZ ;  /* 0x000000232f237290 */ /* 0x000fe2000fffe0ff */
[----:B------:R-:W-:Y:S11]  /*1c30*/  BRA.U !UP0, `(.L_x_26) ;  /* 0x0000000108c47547 */ /* 0x000ff6000b800000 */
[----:B------:R-:W-:Y:S01]  /*1c40*/  UMOV UR16, UR43 ;  /* 0x0000002b00107c82 */ /* 0x000fe20008000000 */
[----:B------:R-:W-:Y:S01]  /*1c50*/  UMOV UR4, UR6 ;  /* 0x0000000600047c82 */ /* 0x000fe20008000000 */
[----:B------:R-:W-:-:S05]  /*1c60*/  UMOV UR34, URZ ;  /* 0x000000ff00227c82 */ /* 0x000fca0008000000 */
.L_x_32:
[----:B------:R-:W-:Y:S01]  /*1c70*/  ULEA UR33, UR4, UR13, 0x3 ;  /* 0x0000000d04217291 */ /* 0x000fe2000f8e18ff */
[----:B------:R-:W-:Y:S01]  /*1c80*/  @P3 MOV R2, 0xa000 ;  /* 0x0000a00000023802 */ /* 0x000fe20000000f00 */
[----:B--234-:R-:W-:Y:S10]  /*1c90*/  @P0 BRA `(.L_x_27) ;  /* 0x00000000000c0947 */ /* 0x01cff40003800000 */
[----:B------:R-:W-:-:S04]  /*1ca0*/  SHF.L.U32 R3, R12, 0x1f, RZ ;  /* 0x0000001f0c037819 */ /* 0x000fc800000006ff */
[----:B------:R-:W2:Y:S02]  /*1cb0*/  SYNCS.PHASECHK.TRANS64.TRYWAIT P0, [UR33+0x50], R3 ;  /* 0x00005003ff0075a7 */ /* 0x000ea40008001121 */
[----:B--2---:R-:W-:Y:S05]  /*1cc0*/  @!P0 BRA `(.L_x_28) ;  /* 0x0000005c00948947 */ /* 0x004fea0003800000 */
.L_x_27:
[----:B------:R2:W-:Y:S01]  /*1cd0*/  @P3 SYNCS.ARRIVE.TRANS64 RZ, [UR33], R2 ;  /* 0x00000002ffff39a7 */ /* 0x0005e20008000021 */
[----:B------:R-:W-:Y:S02]  /*1ce0*/  ULOP3.LUT UR5, UR21, 0x2, URZ, 0xfc, !UPT ;  /* 0x0000000215057892 */ /* 0x000fe4000f8efcff */
[----:B------:R-:W-:Y:S02]  /*1cf0*/  UIADD3 UR16, UPT, UPT, UR16, 0x1, URZ ;  /* 0x0000000110107890 */ /* 0x000fe4000fffe0ff */
[----:B------:R-:W-:Y:S02]  /*1d00*/  UISETP.NE.AND UP0, UPT, UR5, 0x2, UPT ;  /* 0x000000020500788c */ /* 0x000fe4000bf05270 */
[----:B------:R-:W-:-:S07]  /*1d10*/  UISETP.NE.AND UP2, UPT, UR16, 0x1, UPT ;  /* 0x000000011000788c */ /* 0x000fce000bf45270 */
[----:B------:R-:W-:Y:S05]  /*1d20*/  BRA.U UP0, `(.L_x_29) ;  /* 0x0000000100047547 */ /* 0x000fea000b800000 */
[----:B------:R-:W-:Y:S05]  /*1d30*/  BPT.TRAP 0x1 ;  /* 0x000000040000795c */ /* 0x000fea0000300000 */
.L_x_29:
[----:B------:R-:W-:Y:S04]  /*1d40*/  BSSY.RECONVERGENT B0, `(.L_x_30) ;  /* 0x0000003000007945 */ /* 0x000fe80003800200 */
[----:B------:R-:W-:Y:S05]  /*1d50*/  @!P2 BRA `(.L_x_31) ;  /* 0x000000000004a947 */ /* 0x000fea0003800000 */
[----:B------:R-:W-:Y:S05]  /*1d60*/  BPT.TRAP 0x1 ;  /* 0x000000040000795c */ /* 0x000fea0000300000 */
.L_x_31:
[----:B------:R-:W-:Y:S05]  /*1d70*/  BSYNC.RECONVERGENT B0 ;  /* 0x0000000000007941 */ /* 0x000fea0003800200 */
.L_x_30:
[----:B------:R-:W-:Y:S02]  /*1d80*/  UIADD3 UR5, UPT, UPT, UR4, 0x1, URZ ;  /* 0x0000000104057890 */ /* 0x000fe4000fffe0ff */
[----:B------:R-:W-:Y:S02]  /*1d90*/  ULEA UR32, UR4, UR28, 0xe ;  /* 0x0000001c04207291 */ /* 0x000fe4000f8e70ff */
[----:B------:R-:W-:Y:S02]  /*1da0*/  UISETP.NE.AND UP0, UPT, UR5, 0xa, UPT ;  /* 0x0000000a0500788c */ /* 0x000fe4000bf05270 */
[----:B------:R-:W-:Y:S02]  /*1db0*/  UIADD3 UR14, UP1, UPT, UR26, 0x80, URZ ;  /* 0x000000801a0e7890 */ /* 0x000fe4000ff3e0ff */
[----:B------:R-:W-:Y:S02]  /*1dc0*/  USEL UR7, URZ, 0x1, UP0 ;  /* 0x00000001ff077887 */ /* 0x000fe40008000000 */
[----:B------:R-:W-:-:S02]  /*1dd0*/  USEL UR6, UR5, URZ, UP0 ;  /* 0x000000ff05067287 */ /* 0x000fc40008000000 */
[----:B------:R-:W-:Y:S02]  /*1de0*/  ULEA UR8, UR4, UR13, 0xc ;  /* 0x0000000d04087291 */ /* 0x000fe4000f8e60ff */
[----:B------:R-:W-:Y:S01]  /*1df0*/  ULEA UR5, UR6, UR13, 0x3 ;  /* 0x0000000d06057291 */ /* 0x000fe2000f8e18ff */
[----:B------:R-:W-:Y:S01]  /*1e00*/  LOP3.LUT R12, R12, UR7, RZ, 0x3c, !PT ;  /* 0x000000070c0c7c12 */ /* 0x000fe2000f8e3cff */
[----:B------:R-:W-:Y:S02]  /*1e10*/  UIADD3 UR4, UP0, UPT, UR26, 0x180, URZ ;  /* 0x000001801a047890 */ /* 0x000fe4000ff1e0ff */
[----:B------:R-:W-:Y:S01]  /*1e20*/  ULOP3.LUT UR33, UR33, 0xfefffff8, URZ, 0xc0, !UPT ;  /* 0xfefffff821217892 */ /* 0x000fe2000f8ec0ff */
[----:B-1----:R-:W-:Y:S01]  /*1e30*/  SHF.L.U32 R0, R12, 0x1f, RZ ;  /* 0x0000001f0c007819 */ /* 0x002fe200000006ff */
[----:B------:R-:W-:Y:S02]  /*1e40*/  UIADD3.X UR15, UPT, UPT, URZ, UR27, URZ, UP1, !UPT ;  /* 0x0000001bff0f7290 */ /* 0x000fe40008ffe4ff */
[----:B------:R-:W-:Y:S01]  /*1e50*/  UIADD3 UR32, UPT, UPT, UR13, 0x4400, UR32 ;  /* 0x000044000d207890 */ /* 0x000fe2000fffe020 */
[----:B------:R3:W4:Y:S01]  /*1e60*/  SYNCS.PHASECHK.TRANS64.TRYWAIT P0, [UR5+0x50], R0 ;  /* 0x00005000ff0075a7 */ /* 0x0007220008001105 */
[----:B------:R-:W-:-:S02]  /*1e70*/  UPRMT UR7, URZ, 0x5410, UR24 ;  /* 0x00005410ff077896 */ /* 0x000fc40008000018 */
[----:B------:R-:W-:Y:S02]  /*1e80*/  UIADD3 UR8, UPT, UPT, UR8, 0x2c400, URZ ;  /* 0x0002c40008087890 */ /* 0x000fe4000fffe0ff */
[----:B------:R-:W-:Y:S01]  /*1e90*/  UIADD3.X UR5, UPT, UPT, URZ, UR27, URZ, UP0, !UPT ;  /* 0x0000001bff057290 */ /* 0x000fe200087fe4ff */
[----:B------:R-:W-:Y:S01]  /*1ea0*/  UMOV UR18, 0x0 ;  /* 0x0000000000127882 */ /* 0x000fe20000000000 */
[----:B------:R-:W-:Y:S01]  /*1eb0*/  UMOV UR19, 0x10000000 ;  /* 0x1000000000137882 */ /* 0x000fe20000000000 */
[----:B------:R-:W-:Y:S01]  /*1ec0*/  UMOV UR10, UR34 ;  /* 0x00000022000a7c82 */ /* 0x000fe20008000000 */
[----:B------:R-:W-:Y:S01]  /*1ed0*/  UMOV UR12, UR36 ;  /* 0x00000024000c7c82 */ /* 0x000fe20008000000 */
[----:B------:R-:W-:Y:S01]  /*1ee0*/  UMOV UR9, UR33 ;  /* 0x0000002100097c82 */ /* 0x000fe20008000000 */
[----:B------:R1:W-:Y:S03]  /*1ef0*/  UTMALDG.3D.MULTICAST.2CTA [UR32], [UR14], UR7, desc[UR18] ;  /* 0x000012200e0073b4 */ /* 0x0003e60008211807 */
[----:B------:R2:W-:Y:S01]  /*1f00*/  UTMALDG.3D.2CTA [UR8], [UR4], desc[UR18] ;  /* 0x00001208040075b4 */ /* 0x0005e20008211000 */
[----:B-1----:R-:W-:Y:S01]  /*1f10*/  UIADD3 UR34, UPT, UPT, UR34, 0x80, URZ ;  /* 0x0000008022227890 */ /* 0x002fe2000fffe0ff */
[----:B------:R-:W-:Y:S01]  /*1f20*/  UMOV UR7, UR29 ;  /* 0x0000001d00077c82 */ /* 0x000fe20008000000 */
[----:B--2---:R-:W-:Y:S01]  /*1f30*/  UMOV UR4, UR6 ;  /* 0x0000000600047c82 */ /* 0x004fe20008000000 */
[----:B------:R-:W-:Y:S09]  /*1f40*/  BRA.U UP2, `(.L_x_32) ;  /* 0xfffffffd02487547 */ /* 0x000ff2000b83ffff */
.L_x_26:
[----:B------:R-:W-:Y:S01]  /*1f50*/  ULEA UR4, UR6, UR13, 0x3 ;  /* 0x0000000d06047291 */ /* 0x000fe2000f8e18ff */
[----:B-1-3--:R-:W-:Y:S01]  /*1f60*/  SHF.L.U32 R0, R12, 0x1f, RZ ;  /* 0x0000001f0c007819 */ /* 0x00afe200000006ff */
[----:B------:R-:W-:Y:S01]  /*1f70*/  @!P1 SYNCS.ARRIVE.TRANS64.A1T0 RZ, [UR13+0xb8], RZ ;  /* 0x0000b8ffffff99a7 */ /* 0x000fe2000810000d */
[----:B------:R-:W-:-:S06]  /*1f80*/  UISETP.GT.AND UP0, UPT, UR42, UR41, UPT ;  /* 0x000000292a00728c */ /* 0x000fcc000bf04270 */
[----:B--2-4-:R1:W2:Y:S03]  /*1f90*/  SYNCS.PHASECHK.TRANS64.TRYWAIT P0, [UR4+0x50], R0 ;  /* 0x00005000ff0075a7 */ /* 0x0142a60008001104 */
[----:B------:R-:W-:Y:S05]  /*1fa0*/  BRA.U !UP0, `(.L_x_33) ;  /* 0x0000000108c07547 */ /* 0x000fea000b800000 */
[----:B------:R-:W-:Y:S01]  /*1fb0*/  UIADD3 UR25, UPT, UPT, UR48, UR7, URZ ;  /* 0x0000000730197290 */ /* 0x000fe2000fffe0ff */
[----:B------:R-:W-:-:S11]  /*1fc0*/  UMOV UR4, UR6 ;  /* 0x0000000600047c82 */ /* 0x000fd60008000000 */
.L_x_39:
[----:B------:R-:W-:Y:S01]  /*1fd0*/  ULEA UR17, UR4, UR13, 0x3 ;  /* 0x0000000d04117291 */ /* 0x000fe2000f8e18ff */
[----:B--2---:R-:W-:Y:S01]  /*1fe0*/  @P3 MOV R2, 0xa000 ;  /* 0x0000a00000023802 */ /* 0x004fe20000000f00 */
[----:B--2-4-:R-:W-:Y:S10]  /*1ff0*/  @P0 BRA `(.L_x_34) ;  /* 0x00000000000c0947 */ /* 0x014ff40003800000 */
[----:B------:R-:W-:-:S04]  /*2000*/  SHF.L.U32 R3, R12, 0x1f, RZ ;  /* 0x0000001f0c037819 */ /* 0x000fc800000006ff */
[----:B------:R-:W2:Y:S02]  /*2010*/  SYNCS.PHASECHK.TRANS64.TRYWAIT P0, [UR17+0x50], R3 ;  /* 0x00005003ff0075a7 */ /* 0x000ea40008001111 */
[----:B--2---:R-:W-:Y:S05]  /*2020*/  @!P0 BRA `(.L_x_35) ;  /* 0x0000005800d48947 */ /* 0x004fea0003800000 */
.L_x_34:
[----:B------:R2:W-:Y:S01]  /*2030*/  @P3 SYNCS.ARRIVE.TRANS64 RZ, [UR17], R2 ;  /* 0x00000002ffff39a7 */ /* 0x0005e20008000011 */
[----:B------:R-:W-:-:S04]  /*2040*/  ULOP3.LUT UR5, UR21, 0x2, URZ, 0xfc, !UPT ;  /* 0x0000000215057892 */ /* 0x000fc8000f8efcff */
[----:B------:R-:W-:-:S09]  /*2050*/  UISETP.NE.AND UP0, UPT, UR5, 0x2, UPT ;  /* 0x000000020500788c */ /* 0x000fd2000bf05270 */
[----:B------:R-:W-:Y:S05]  /*2060*/  BRA.U UP0, `(.L_x_36) ;  /* 0x0000000100047547 */ /* 0x000fea000b800000 */
[----:B------:R-:W-:Y:S05]  /*2070*/  BPT.TRAP 0x1 ;  /* 0x000000040000795c */ /* 0x000fea0000300000 */
.L_x_36:
[----:B------:R-:W-:Y:S04]  /*2080*/  BSSY.RECONVERGENT B0, `(.L_x_37) ;  /* 0x0000003000007945 */ /* 0x000fe80003800200 */
[----:B------:R-:W-:Y:S05]  /*2090*/  @!P2 BRA `(.L_x_38) ;  /* 0x000000000004a947 */ /* 0x000fea0003800000 */
[----:B------:R-:W-:Y:S05]  /*20a0*/  BPT.TRAP 0x1 ;  /* 0x000000040000795c */ /* 0x000fea0000300000 */
.L_x_38:
[----:B------:R-:W-:Y:S05]  /*20b0*/  BSYNC.RECONVERGENT B0 ;  /* 0x0000000000007941 */ /* 0x000fea0003800200 */
.L_x_37:
[----:B------:R-:W-:Y:S02]  /*20c0*/  UIADD3 UR5, UPT, UPT, UR4, 0x1, URZ ;  /* 0x0000000104057890 */ /* 0x000fe4000fffe0ff */
[----:B------:R-:W-:Y:S02]  /*20d0*/  UIADD3 UR14, UP1, UPT, UR26, 0x80, URZ ;  /* 0x000000801a0e7890 */ /* 0x000fe4000ff3e0ff */
[----:B------:R-:W-:Y:S02]  /*20e0*/  UISETP.NE.AND UP0, UPT, UR5, 0xa, UPT ;  /* 0x0000000a0500788c */ /* 0x000fe4000bf05270 */
[----:B------:R-:W-:Y:S02]  /*20f0*/  ULEA UR16, UR4, UR30, 0xe ;  /* 0x0000001e04107291 */ /* 0x000fe4000f8e70ff */
[----:B------:R-:W-:Y:S02]  /*2100*/  USEL UR8, URZ, 0x1, UP0 ;  /* 0x00000001ff087887 */ /* 0x000fe40008000000 */
[----:B------:R-:W-:-:S02]  /*2110*/  USEL UR6, UR5, URZ, UP0 ;  /* 0x000000ff05067287 */ /* 0x000fc40008000000 */
[----:B------:R-:W-:Y:S02]  /*2120*/  UIADD3 UR22, UP0, UPT, UR26, 0x180, URZ ;  /* 0x000001801a167890 */ /* 0x000fe4000ff1e0ff */
[----:B------:R-:W-:Y:S01]  /*2130*/  LOP3.LUT R12, R12, UR8, RZ, 0x3c, !PT ;  /* 0x000000080c0c7c12 */ /* 0x000fe2000f8e3cff */
[----:B------:R-:W-:Y:S02]  /*2140*/  ULEA UR8, UR4, UR13, 0xc ;  /* 0x0000000d04087291 */ /* 0x000fe4000f8e60ff */
[----:B------:R-:W-:Y:S01]  /*2150*/  ULEA UR5, UR6, UR13, 0x3 ;  /* 0x0000000d06057291 */ /* 0x000fe2000f8e18ff */
[----:B-1----:R-:W-:Y:S01]  /*2160*/  SHF.L.U32 R0, R12, 0x1f, RZ ;  /* 0x0000001f0c007819 */ /* 0x002fe200000006ff */
[----:B------:R-:W-:Y:S02]  /*2170*/  USHF.L.U32 UR18, UR7, 0x7, URZ ;  /* 0x0000000707127899 */ /* 0x000fe400080006ff */
[----:B------:R-:W-:Y:S02]  /*2180*/  ULOP3.LUT UR17, UR17, 0xfefffff8, URZ, 0xc0, !UPT ;  /* 0xfefffff811117892 */ /* 0x000fe4000f8ec0ff */
[----:B------:R-:W-:-:S02]  /*2190*/  UIADD3.X UR15, UPT, UPT, URZ, UR27, URZ, UP1, !UPT ;  /* 0x0000001bff0f7290 */ /* 0x000fc40008ffe4ff */
[----:B------:R-:W-:Y:S01]  /*21a0*/  UPRMT UR4, URZ, 0x5410, UR24 ;  /* 0x00005410ff047896 */ /* 0x000fe20008000018 */
[----:B------:R3:W4:Y:S01]  /*21b0*/  SYNCS.PHASECHK.TRANS64.TRYWAIT P0, [UR5+0x50], R0 ;  /* 0x00005000ff0075a7 */ /* 0x0007220008001105 */
[----:B------:R-:W-:Y:S02]  /*21c0*/  UIADD3 UR8, UPT, UPT, UR8, 0x2c400, URZ ;  /* 0x0002c40008087890 */ /* 0x000fe4000fffe0ff */
[----:B------:R-:W-:Y:S01]  /*21d0*/  UIADD3.X UR23, UPT, UPT, URZ, UR27, URZ, UP0, !UPT ;  /* 0x0000001bff177290 */ /* 0x000fe200087fe4ff */
[----:B------:R-:W-:Y:S01]  /*21e0*/  UMOV UR32, 0x0 ;  /* 0x0000000000207882 */ /* 0x000fe20000000000 */
[----:B------:R-:W-:Y:S01]  /*21f0*/  UMOV UR33, 0x10000000 ;  /* 0x1000000000217882 */ /* 0x000fe20000000000 */
[----:B------:R-:W-:Y:S01]  /*2200*/  UMOV UR19, UR35 ;  /* 0x0000002300137c82 */ /* 0x000fe20008000000 */
[----:B------:R-:W-:Y:S01]  /*2210*/  UMOV UR20, UR36 ;  /* 0x0000002400147c82 */ /* 0x000fe20008000000 */
[----:B------:R-:W-:Y:S01]  /*2220*/  UMOV UR12, UR36 ;  /* 0x00000024000c7c82 */ /* 0x000fe20008000000 */
[----:B------:R-:W-:Y:S01]  /*2230*/  UMOV UR9, UR17 ;  /* 0x0000001100097c82 */ /* 0x000fe20008000000 */
[----:B------:R-:W-:Y:S01]  /*2240*/  UMOV UR10, UR18 ;  /* 0x00000012000a7c82 */ /* 0x000fe20008000000 */
[----:B------:R1:W-:Y:S01]  /*2250*/  UTMALDG.3D.MULTICAST.2CTA [UR16], [UR14], UR4, desc[UR32] ;  /* 0x000020100e0073b4 */ /* 0x0003e20008211804 */
[----:B------:R-:W-:-:S04]  /*2260*/  UIADD3 UR7, UPT, UPT, UR7, 0x1, URZ ;  /* 0x0000000107077890 */ /* 0x000fc8000fffe0ff */
[----:B------:R-:W-:Y:S01]  /*2270*/  UISETP.NE.AND UP0, UPT, UR7, UR25, UPT ;  /* 0x000000190700728c */ /* 0x000fe2000bf05270 */
[----:B------:R3:W-:Y:S01]  /*2280*/  UTMALDG.3D.2CTA [UR8], [UR22], desc[UR32] ;  /* 0x00002008160075b4 */ /* 0x0007e20008211000 */
[----:B-1----:R-:W-:-:S07]  /*2290*/  UMOV UR4, UR6 ;  /* 0x0000000600047c82 */ /* 0x002fce0008000000 */
[----:B---3--:R-:W-:Y:S05]  /*22a0*/  BRA.U UP0, `(.L_x_39) ;  /* 0xfffffffd00487547 */ /* 0x008fea000b83ffff */
.L_x_33:
[C---:B------:R-:W-:Y:S01]  /*22b0*/  LEA R3, R11.reuse, UR13, 0x3 ;  /* 0x0000000d0b037c11 */ /* 0x040fe2000f8e18ff */
[----:B------:R-:W-:Y:S01]  /*22c0*/  NOP ;  /* 0x0000000000007918 */ /* 0x000fe20000000000 */
[----:B-1----:R-:W-:Y:S02]  /*22d0*/  SHF.L.U32 R0, R10, 0x1f, RZ ;  /* 0x0000001f0a007819 */ /* 0x002fe400000006ff */
[----:B------:R-:W-:Y:S02]  /*22e0*/  LEA R4, R11, UR13, 0x4 ;  /* 0x0000000d0b047c11 */ /* 0x000fe4000f8e20ff */
[----:B--2-4-:R-:W1:Y:S02]  /*22f0*/  SYNCS.PHASECHK.TRANS64.TRYWAIT P0, [R3+URZ+0xc0], R0 ;  /* 0x0000c000030075a7 */ /* 0x014e6400080011ff */
[----:B-1----:R-:W-:Y:S05]  /*2300*/  @!P0 BRA `(.L_x_40) ;  /* 0x0000005800348947 */ /* 0x002fea0003800000 */
.L_x_123:
[----:B------:R-:W2:Y:S01]  /*2310*/  LDS.128 R4, [R4+0x150] ;  /* 0x0001500004047984 */ /* 0x000ea20000000c00 */
[----:B------:R-:W-:Y:S01]  /*2320*/  UISETP.GE.AND UP0, UPT, UR40, 0x1, UPT ;  /* 0x000000012800788c */ /* 0x000fe2000bf06270 */
[----:B------:R-:W-:Y:S01]  /*2330*/  @!PT LDS RZ, [RZ] ;  /* 0x00000000fffff984 */ /* 0x000fe20000000800 */
[----:B------:R-:W-:Y:S01]  /*2340*/  @!PT LDS RZ, [RZ] ;  /* 0x00000000fffff984 */ /* 0x000fe20000000800 */
[----:B------:R-:W-:Y:S01]  /*2350*/  @!PT LDS RZ, [RZ] ;  /* 0x00000000fffff984 */ /* 0x000fe20000000800 */
[----:B------:R-:W-:Y:S01]  /*2360*/  @!PT LDS RZ, [RZ] ;  /* 0x00000000fffff984 */ /* 0x000fe20000000800 */
[----:B------:R3:W-:Y:S06]  /*2370*/  MEMBAR.ALL.CTA ;  /* 0x0000000000007992 */ /* 0x0007ec0000008000 */
[----:B---3--:R-:W3:Y:S01]  /*2380*/  FENCE.VIEW.ASYNC.S ;  /* 0x00000000000073c6 */ /* 0x008ee20000000000 */
[----:B--2---:R-:W-:-:S13]  /*2390*/  LOP3.LUT P0, RZ, R6, 0x1, RZ, 0xc0, !PT ;  /* 0x0000000106ff7812 */ /* 0x004fda000780c0ff */
[----:B---3--:R-:W-:Y:S01]  /*23a0*/  VOTEU.ANY UP1, P0 ;  /* 0x0000000000ff7886 */ /* 0x008fe20000020100 */
[----:B------:R-:W-:-:S13]  /*23b0*/  PLOP3.LUT P0, PT, PT, PT, UP1, 0x80, 0x8 ;  /* 0x000000000008781c */ /* 0x000fda0003f0f018 */
[----:B-1----:R-:W-:Y:S02]  /*23c0*/  @P0 LOP3.LUT R0, R5, 0xffff, RZ, 0xc0, !PT ;  /* 0x0000ffff05000812 */ /* 0x002fe400078ec0ff */
[----:B------:R-:W-:Y:S02]  /*23d0*/  @P0 MOV R2, R4 ;  /* 0x0000000400020202 */ /* 0x000fe40000000f00 */
[----:B------:R-:W-:Y:S01]  /*23e0*/  @P0 R2UR UR5, R0 ;  /* 0x00000000000502ca */ /* 0x000fe200000e0000 */
[----:B------:R-:W-:Y:S01]  /*23f0*/  VIADD R0, R3, 0xd0 ;  /* 0x000000d003007836 */ /* 0x000fe20000000000 */
[----:B------:R-:W-:Y:S02]  /*2400*/  @P0 SHF.R.U32.HI R4, RZ, 0x10, R5 ;  /* 0x00000010ff040819 */ /* 0x000fe40000011605 */
[----:B------:R-:W-:Y:S02]  /*2410*/  @P0 R2UR UR7, R2 ;  /* 0x00000000020702ca */ /* 0x000fe400000e0000 */
[----:B------:R-:W-:-:S02]  /*2420*/  PRMT R0, RZ, 0x654, R0 ;  /* 0x00000654ff007816 */ /* 0x000fc40000000000 */
[----:B------:R-:W-:Y:S02]  /*2430*/  @P0 R2UR UR4, R4 ;  /* 0x00000000040402ca */ /* 0x000fe400000e0000 */
[----:B------:R1:W-:Y:S03]  /*2440*/  SYNCS.ARRIVE.TRANS64.RED.A1T0 RZ, [R0+URZ], RZ ;  /* 0x000000ff00ff79a7 */ /* 0x0003e600081004ff */
[----:B------:R-:W-:-:S04]  /*2450*/  @UP1 UMOV UR31, UR5 ;  /* 0x00000005001f1c82 */ /* 0x000fc80008000000 */
[----:B------:R-:W-:-:S04]  /*2460*/  @UP1 UMOV UR37, UR7 ;  /* 0x0000000700251c82 */ /* 0x000fc80008000000 */
[----:B------:R-:W-:Y:S01]  /*2470*/  @UP1 UMOV UR36, UR4 ;  /* 0x0000000400241c82 */ /* 0x000fe20008000000 */
[----:B------:R-:W-:Y:S05]  /*2480*/  BRA.U !UP0, `(.L_x_41) ;  /* 0x0000000108d47547 */ /* 0x000fea000b800000 */
[----:B------:R-:W2:Y:S01]  /*2490*/  LDCU.128 UR16, c[0x0][0xb10] ;  /* 0x00016200ff1077ac */ /* 0x000ea20008000c00 */
[----:B------:R-:W3:Y:S01]  /*24a0*/  LDCU UR12, c[0x0][0xb20] ;  /* 0x00016400ff0c77ac */ /* 0x000ee20008000800 */
[----:B------:R-:W4:Y:S01]  /*24b0*/  LDCU UR20, c[0x0][0xb0c] ;  /* 0x00016180ff1477ac */ /* 0x000f220008000800 */
[----:B------:R-:W1:Y:S01]  /*24c0*/  LDCU.64 UR8, c[0x0][0xb28] ;  /* 0x00016500ff0877ac */ /* 0x000e620008000a00 */
[----:B------:R-:W-:Y:S02]  /*24d0*/  UISETP.NE.AND UP3, UPT, UR40, 0x1, UPT ;  /* 0x000000012800788c */ /* 0x000fe4000bf65270 */
[----:B--2---:R-:W-:Y:S02]  /*24e0*/  UIMAD.WIDE.U32 UR10, UR38, UR19, URZ ;  /* 0x00000013260a72a5 */ /* 0x004fe4000f8e00ff */
[----:B------:R-:W-:Y:S02]  /*24f0*/  UIMAD.WIDE.U32 UR4, UR39, UR16, URZ ;  /* 0x00000010270472a5 */ /* 0x000fe4000f8e00ff */
[----:B------:R-:W-:-:S02]  /*2500*/  UISETP.NE.AND UP0, UPT, UR18, 0x1, UPT ;  /* 0x000000011200788c */ /* 0x000fc4000bf05270 */
[----:B------:R-:W-:Y:S01]  /*2510*/  UIMAD.WIDE.U32 UR22, UR31, UR19, URZ ;  /* 0x000000131f1672a5 */ /* 0x000fe2000f8e00ff */
[----:B------:R-:W-:Y:S02]  /*2520*/  UMOV UR10, UR11 ;  /* 0x0000000b000a7c82 */ /* 0x000fe40008000000 */
[----:B------:R-:W-:Y:S01]  /*2530*/  UMOV UR4, UR5 ;  /* 0x0000000500047c82 */ /* 0x000fe20008000000 */
[----:B---3--:R-:W-:Y:S02]  /*2540*/  USHF.R.U32.HI UR10, URZ, UR12, UR10 ;  /* 0x0000000cff0a7299 */ /* 0x008fe4000801160a */
[----:B----4-:R-:W-:Y:S02]  /*2550*/  UISETP.NE.AND UP2, UPT, UR20, 0x1, UPT ;  /* 0x000000011400788c */ /* 0x010fe4000bf45270 */
[----:B------:R-:W-:Y:S02]  /*2560*/  USHF.R.U32.HI UR4, URZ, UR17, UR4 ;  /* 0x00000011ff047299 */ /* 0x000fe40008011604 */
[----:B------:R-:W-:-:S02]  /*2570*/  USEL UR5, UR38, UR10, !UP0 ;  /* 0x0000000a26057287 */ /* 0x000fc4000c000000 */
[----:B------:R-:W-:Y:S02]  /*2580*/  USEL UR7, UR39, UR4, !UP2 ;  /* 0x0000000427077287 */ /* 0x000fe4000d000000 */
[----:B-1----:R-:W-:Y:S01]  /*2590*/  UIMAD.WIDE.U32 UR10, UR5, UR8, URZ ;  /* 0x00000008050a72a5 */ /* 0x002fe2000f8e00ff */
[----:B------:R-:W-:Y:S01]  /*25a0*/  UMOV UR4, UR23 ;  /* 0x0000001700047c82 */ /* 0x000fe20008000000 */
[----:B------:R-:W-:Y:S02]  /*25b0*/  UIMAD.WIDE.U32 UR14, UR37, UR16, URZ ;  /* 0x00000010250e72a5 */ /* 0x000fe4000f8e00ff */
[----:B------:R-:W-:-:S03]  /*25c0*/  UIMAD.WIDE.U32 UR22, UR7, UR8, URZ ;  /* 0x00000008071672a5 */ /* 0x000fc6000f8e00ff */
[----:B------:R-:W-:Y:S01]  /*25d0*/  UMOV UR10, UR11 ;  /* 0x0000000b000a7c82 */ /* 0x000fe20008000000 */
[----:B------:R-:W-:Y:S02]  /*25e0*/  USHF.R.U32.HI UR4, URZ, UR12, UR4 ;  /* 0x0000000cff047299 */ /* 0x000fe40008011604 */
[----:B------:R-:W-:Y:S01]  /*25f0*/  @UP3 USHF.R.U32.HI UR5, URZ, UR9, UR10 ;  /* 0x00000009ff053299 */ /* 0x000fe2000801160a */
[----:B------:R-:W-:Y:S01]  /*2600*/  UMOV UR14, UR15 ;  /* 0x0000000f000e7c82 */ /* 0x000fe20008000000 */
[----:B------:R-:W-:Y:S01]  /*2610*/  UMOV UR22, UR23 ;  /* 0x0000001700167c82 */ /* 0x000fe20008000000 */
[----:B------:R-:W-:Y:S02]  /*2620*/  USHF.R.U32.HI UR17, URZ, UR17, UR14 ;  /* 0x00000011ff117299 */ /* 0x000fe4000801160e */
[----:B------:R-:W-:Y:S02]  /*2630*/  USEL UR4, UR31, UR4, !UP0 ;  /* 0x000000041f047287 */ /* 0x000fe4000c000000 */
[----:B------:R-:W-:-:S02]  /*2640*/  @UP3 USHF.R.U32.HI UR7, URZ, UR9, UR22 ;  /* 0x00000009ff073299 */ /* 0x000fc40008011616 */
[----:B------:R-:W-:Y:S02]  /*2650*/  UIMAD UR10, UR40, UR5, URZ ;  /* 0x00000005280a72a4 */ /* 0x000fe4000f8e02ff */
[----:B------:R-:W-:Y:S02]  /*2660*/  USEL UR5, UR37, UR17, !UP2 ;  /* 0x0000001125057287 */ /* 0x000fe4000d000000 */
[----:B------:R-:W-:Y:S02]  /*2670*/  UIMAD UR12, UR40, UR7, URZ ;  /* 0x00000007280c72a4 */ /* 0x000fe4000f8e02ff */
[----:B------:R-:W-:Y:S02]  /*2680*/  UISETP.GE.AND UP0, UPT, UR4, UR10, UPT ;  /* 0x0000000a0400728c */ /* 0x000fe4000bf06270 */
[----:B------:R-:W-:Y:S02]  /*2690*/  UIMAD.WIDE.U32 UR10, UR4, UR8, URZ ;  /* 0x00000008040a72a5 */ /* 0x000fe4000f8e00ff */
[----:B------:R-:W-:-:S02]  /*26a0*/  UISETP.GE.OR UP0, UPT, UR5, UR12, UP0 ;  /* 0x0000000c0500728c */ /* 0x000fc40008706670 */
[----:B------:R-:W-:Y:S02]  /*26b0*/  UIMAD.WIDE.U32 UR14, UR5, UR8, URZ ;  /* 0x00000008050e72a5 */ /* 0x000fe4000f8e00ff */
[----:B------:R-:W-:Y:S01]  /*26c0*/  UIADD3 UR12, UPT, UPT, -UR5, URZ, URZ ;  /* 0x000000ff050c7290 */ /* 0x000fe2000fffe1ff */
[----:B------:R-:W-:Y:S01]  /*26d0*/  UMOV UR10, UR11 ;  /* 0x0000000b000a7c82 */ /* 0x000fe20008000000 */
[----:B------:R-:W-:Y:S02]  /*26e0*/  UIADD3 UR11, UPT, UPT, -UR4, URZ, URZ ;  /* 0x000000ff040b7290 */ /* 0x000fe4000fffe1ff */
[----:B------:R-:W-:-:S03]  /*26f0*/  USHF.R.U32.HI UR10, URZ, UR9, UR10 ;  /* 0x00000009ff0a7299 */ /* 0x000fc6000801160a */
[----:B------:R-:W-:Y:S01]  /*2700*/  @!UP0 UMOV UR8, UR15 ;  /* 0x0000000f00088c82 */ /* 0x000fe20008000000 */
[----:B------:R-:W-:Y:S02]  /*2710*/  UIMAD UR11, UR18, UR11, UR31 ;  /* 0x0000000b120b72a4 */ /* 0x000fe4000f8e021f */
[----:B------:R-:W-:Y:S02]  /*2720*/  USEL UR10, UR4, UR10, !UP3 ;  /* 0x0000000a040a7287 */ /* 0x000fe4000d800000 */
[----:B------:R-:W-:Y:S02]  /*2730*/  @!UP0 USHF.R.U32.HI UR8, URZ, UR9, UR8 ;  /* 0x00000009ff088299 */ /* 0x000fe40008011608 */
[----:B------:R-:W-:Y:S02]  /*2740*/  UIADD3 UR9, UPT, UPT, -UR10, URZ, URZ ;  /* 0x000000ff0a097290 */ /* 0x000fe4000fffe1ff */
[----:B------:R-:W-:Y:S02]  /*2750*/  @!UP0 USEL UR8, UR5, UR8, !UP3 ;  /* 0x0000000805088287 */ /* 0x000fe4000d800000 */
[----:B------:R-:W-:-:S02]  /*2760*/  UIMAD UR9, UR40, UR9, UR4 ;  /* 0x00000009280972a4 */ /* 0x000fc4000f8e0204 */
[----:B------:R-:W-:Y:S02]  /*2770*/  @!UP0 UIADD3 UR10, UPT, UPT, UR10, -UR8, URZ ;  /* 0x800000080a0a8290 */ /* 0x000fe4000fffe0ff */
[----:B------:R-:W-:Y:S02]  /*2780*/  @!UP0 UIMAD UR8, UR9, UR7, UR8 ;  /* 0x00000007090882a4 */ /* 0x000fe4000f8e0208 */
[----:B------:R-:W-:Y:S02]  /*2790*/  @!UP0 UIMAD UR4, UR40, UR10, UR5 ;  /* 0x0000000a280482a4 */ /* 0x000fe4000f8e0205 */
[----:B------:R-:W-:Y:S02]  /*27a0*/  UIMAD UR7, UR20, UR12, UR37 ;  /* 0x0000000c140772a4 */ /* 0x000fe4000f8e0225 */
[----:B------:R-:W-:Y:S01]  /*27b0*/  UIMAD UR31, UR4, UR18, UR11 ;  /* 0x00000012041f72a4 */ /* 0x000fe2000f8e020b */
[----:B------:R-:W-:Y:S02]  /*27c0*/  @!UP0 UMOV UR5, UR8 ;  /* 0x0000000800058c82 */ /* 0x000fe40008000000 */
[----:B------:R-:W-:-:S12]  /*27d0*/  UIMAD UR37, UR5, UR20, UR7 ;  /* 0x00000014052572a4 */ /* 0x000fd8000f8e0207 */
.L_x_41:
[----:B------:R-:W2:Y:S02]  /*27e0*/  LDCU UR4, c[0x0][0xb30] ;  /* 0x00016600ff0477ac */ /* 0x000ea40008000800 */
[----:B--2---:R-:W-:-:S09]  /*27f0*/  UISETP.NE.AND UP0, UPT, UR4, 0x1, UPT ;  /* 0x000000010400788c */ /* 0x004fd2000bf05270 */
[----:B------:R-:W-:Y:S05]  /*2800*/  BRA.U UP0, `(.L_x_42) ;  /* 0x0000000100447547 */ /* 0x000fea000b800000 */
[----:B------:R-:W2:Y:S01]  /*2810*/  LDCU.128 UR16, c[0x0][0xb10] ;  /* 0x00016200ff1077ac */ /* 0x000ea20008000c00 */
[----:B------:R-:W3:Y:S01]  /*2820*/  LDCU UR10, c[0x0][0xb0c] ;  /* 0x00016180ff0a77ac */ /* 0x000ee20008000800 */
[----:B------:R-:W4:Y:S01]  /*2830*/  LDCU UR7, c[0x0][0xb20] ;  /* 0x00016400ff0777ac */ /* 0x000f220008000800 */
[----:B--2---:R-:W-:Y:S02]  /*2840*/  UIMAD.WIDE.U32 UR8, UR37, UR16, URZ ;  /* 0x00000010250872a5 */ /* 0x004fe4000f8e00ff */
[----:B------:R-:W-:Y:S02]  /*2850*/  UIMAD.WIDE.U32 UR4, UR31, UR19, URZ ;  /* 0x000000131f0472a5 */ /* 0x000fe4000f8e00ff */
[----:B---3--:R-:W-:Y:S02]  /*2860*/  UISETP.NE.AND UP2, UPT, UR10, 0x1, UPT ;  /* 0x000000010a00788c */ /* 0x008fe4000bf45270 */
[----:B------:R-:W-:Y:S01]  /*2870*/  UISETP.NE.AND UP0, UPT, UR18, 0x1, UPT ;  /* 0x000000011200788c */ /* 0x000fe2000bf05270 */
[----:B------:R-:W-:-:S02]  /*2880*/  UMOV UR8, UR9 ;  /* 0x0000000900087c82 */ /* 0x000fc40008000000 */
[----:B------:R-:W-:Y:S01]  /*2890*/  UMOV UR4, UR5 ;  /* 0x0000000500047c82 */ /* 0x000fe20008000000 */
[----:B------:R-:W-:Y:S02]  /*28a0*/  USHF.R.U32.HI UR17, URZ, UR17, UR8 ;  /* 0x00000011ff117299 */ /* 0x000fe40008011608 */
[----:B----4-:R-:W-:Y:S02]  /*28b0*/  USHF.R.U32.HI UR4, URZ, UR7, UR4 ;  /* 0x00000007ff047299 */ /* 0x010fe40008011604 */
[----:B------:R-:W-:Y:S02]  /*28c0*/  USEL UR5, UR37, UR17, !UP2 ;  /* 0x0000001125057287 */ /* 0x000fe4000d000000 */
[----:B------:R-:W-:-:S04]  /*28d0*/  USEL UR4, UR31, UR4, !UP0 ;  /* 0x000000041f047287 */ /* 0x000fc8000c000000 */
[----:B------:R-:W-:Y:S02]  /*28e0*/  UIADD3 UR7, UPT, UPT, UR5, -UR4, URZ ;  /* 0x8000000405077290 */ /* 0x000fe4000fffe0ff */
[----:B------:R-:W-:Y:S02]  /*28f0*/  UIADD3 UR4, UPT, UPT, -UR5, UR4, URZ ;  /* 0x0000000405047290 */ /* 0x000fe4000fffe1ff */
[----:B------:R-:W-:Y:S02]  /*2900*/  UIMAD UR31, UR7, UR18, UR31 ;  /* 0x00000012071f72a4 */ /* 0x000fe4000f8e021f */
[----:B------:R-:W-:-:S12]  /*2910*/  UIMAD UR37, UR4, UR10, UR37 ;  /* 0x0000000a042572a4 */ /* 0x000fd8000f8e0225 */
.L_x_42:
[----:B------:R-:W-:Y:S01]  /*2920*/  VIADD R11, R11, 0x1 ;  /* 0x000000010b0b7836 */ /* 0x000fe20000000000 */
[----:B------:R-:W-:Y:S01]  /*2930*/  PLOP3.LUT P1, PT, PT, PT, PT, 0x80, 0x8 ;  /* 0x000000000008781c */ /* 0x000fe20003f2f070 */
[----:B------:R-:W-:Y:S02]  /*2940*/  UIADD3 UR46, UPT, UPT, UR37, UR58, URZ ;  /* 0x0000003a252e7290 */ /* 0x000fe4000fffe0ff */
[----:B------:R-:W-:Y:S01]  /*2950*/  UIADD3 UR45, UPT, UPT, UR31, UR55, URZ ;  /* 0x000000371f2d7290 */ /* 0x000fe2000fffe0ff */
[----:B------:R-:W-:-:S04]  /*2960*/  ISETP.NE.AND P0, PT, R11, 0x2, PT ;  /* 0x000000020b00780c */ /* 0x000fc80003f05270 */
[----:B-1----:R-:W-:Y:S02]  /*2970*/  SEL R0, RZ, 0x1, P0 ;  /* 0x00000001ff007807 */ /* 0x002fe40000000000 */
[----:B------:R-:W-:Y:S02]  /*2980*/  SEL R11, R11, RZ, P0 ;  /* 0x000000ff0b0b7207 */ /* 0x000fe40000000000 */
[----:B------:R-:W-:Y:S01]  /*2990*/  LOP3.LUT R10, R10, R0, RZ, 0x3c, !PT ;  /* 0x000000000a0a7212 */ /* 0x000fe200078e3cff */
[----:B------:R-:W-:Y:S06]  /*29a0*/  BRA.U UP1, `(.L_x_43) ;  /* 0xfffffff101447547 */ /* 0x000fec000b83ffff */
[----:B------:R-:W-:Y:S01]  /*29b0*/  UIADD3 UR13, UPT, UPT, UR13, 0x50, URZ ;  /* 0x000000500d0d7890 */ /* 0x000fe2000fffe0ff */
[----:B------:R-:W-:-:S03]  /*29c0*/  SHF.L.U32 R2, R12, 0x1f, RZ ;  /* 0x0000001f0c027819 */ /* 0x000fc600000006ff */
[----:B------:R-:W-:-:S09]  /*29d0*/  ULEA UR4, UR6, UR13, 0x3 ;  /* 0x0000000d06047291 */ /* 0x000fd2000f8e18ff */
[----:B------:R-:W1:Y:S02]  /*29e0*/  SYNCS.PHASECHK.TRANS64.TRYWAIT P0, [UR4], R2 ;  /* 0x00000002ff0075a7 */ /* 0x000e640008001104 */
[----:B-1----:R-:W-:Y:S05]  /*29f0*/  @!P0 BRA `(.L_x_44) ;  /* 0x00000050008c8947 */ /* 0x002fea0003800000 */
.L_x_125:
[----:B------:R-:W-:-:S04]  /*2a00*/  UIADD3 UR4, UPT, UPT, UR6, 0x1, URZ ;  /* 0x0000000106047890 */ /* 0x000fc8000fffe0ff */
[----:B------:R-:W-:-:S04]  /*2a10*/  UISETP.NE.AND UP0, UPT, UR4, 0xa, UPT ;  /* 0x0000000a0400788c */ /* 0x000fc8000bf05270 */
[----:B------:R-:W-:Y:S02]  /*2a20*/  USEL UR6, URZ, 0x1, UP0 ;  /* 0x00000001ff067887 */ /* 0x000fe40008000000 */
[----:B------:R-:W-:-:S04]  /*2a30*/  USEL UR4, UR4, URZ, UP0 ;  /* 0x000000ff04047287 */ /* 0x000fc80008000000 */
[----:B------:R-:W-:Y:S01]  /*2a40*/  ULEA UR5, UR4, UR13, 0x3 ;  /* 0x0000000d04057291 */ /* 0x000fe2000f8e18ff */
[----:B-1----:R-:W-:-:S04]  /*2a50*/  LOP3.LUT R2, R12, UR6, RZ, 0x3c, !PT ;  /* 0x000000060c027c12 */ /* 0x002fc8000f8e3cff */
[----:B------:R-:W-:-:S04]  /*2a60*/  SHF.L.U32 R3, R2, 0x1f, RZ ;  /* 0x0000001f02037819 */ /* 0x000fc800000006ff */
[----:B------:R-:W1:Y:S02]  /*2a70*/  SYNCS.PHASECHK.TRANS64.TRYWAIT P0, [UR5], R3 ;  /* 0x00000003ff0075a7 */ /* 0x000e640008001105 */
[----:B-1----:R-:W-:Y:S05]  /*2a80*/  @!P0 BRA `(.L_x_45) ;  /* 0x0000005000808947 */ /* 0x002fea0003800000 */
.L_x_127:
[----:B------:R-:W-:-:S04]  /*2a90*/  UIADD3 UR4, UPT, UPT, UR4, 0x1, URZ ;  /* 0x0000000104047890 */ /* 0x000fc8000fffe0ff */
[----:B------:R-:W-:-:S04]  /*2aa0*/  UISETP.NE.AND UP0, UPT, UR4, 0xa, UPT ;  /* 0x0000000a0400788c */ /* 0x000fc8000bf05270 */
[----:B------:R-:W-:Y:S02]  /*2ab0*/  USEL UR6, URZ, 0x1, UP0 ;  /* 0x00000001ff067887 */ /* 0x000fe40008000000 */
[----:B------:R-:W-:-:S04]  /*2ac0*/  USEL UR4, UR4, URZ, UP0 ;  /* 0x000000ff04047287 */ /* 0x000fc80008000000 */
[----:B------:R-:W-:Y:S01]  /*2ad0*/  ULEA UR5, UR4, UR13, 0x3 ;  /* 0x0000000d04057291 */ /* 0x000fe2000f8e18ff */
[----:B------:R-:W-:-:S04]  /*2ae0*/  LOP3.LUT R2, R2, UR6, RZ, 0x3c, !PT ;  /* 0x0000000602027c12 */ /* 0x000fc8000f8e3cff */
[----:B-1----:R-:W-:-:S04]  /*2af0*/  SHF.L.U32 R3, R2, 0x1f, RZ ;  /* 0x0000001f02037819 */ /* 0x002fc800000006ff */
[----:B------:R-:W1:Y:S02]  /*2b00*/  SYNCS.PHASECHK.TRANS64.TRYWAIT P0, [UR5], R3 ;  /* 0x00000003ff0075a7 */ /* 0x000e640008001105 */
[----:B-1----:R-:W-:Y:S05]  /*2b10*/  @!P0 BRA `(.L_x_46) ;  /* 0x0000005000748947 */ /* 0x002fea0003800000 */
.L_x_129:
        /* <DEDUP_REMOVED lines=9> */
.L_x_131:
        /* <DEDUP_REMOVED lines=9> */
.L_x_133:
        /* <DEDUP_REMOVED lines=9> */
.L_x_135:
        /* <DEDUP_REMOVED lines=9> */
.L_x_137:
        /* <DEDUP_REMOVED lines=9> */
.L_x_139:
        /* <DEDUP_REMOVED lines=9> */
.L_x_141:
[----:B------:R-:W-:-:S04]  /*2e80*/  UIADD3 UR4, UPT, UPT, UR4, 0x1, URZ ;  /* 0x0000000104047890 */ /* 0x000fc8000fffe0ff */
[----:B------:R-:W-:-:S04]  /*2e90*/  UISETP.NE.AND UP0, UPT, UR4, 0xa, UPT ;  /* 0x0000000a0400788c */ /* 0x000fc8000bf05270 */
[----:B------:R-:W-:Y:S02]  /*2ea0*/  USEL UR5, URZ, 0x1, UP0 ;  /* 0x00000001ff057887 */ /* 0x000fe40008000000 */
[----:B------:R-:W-:-:S04]  /*2eb0*/  USEL UR4, UR4, URZ, UP0 ;  /* 0x000000ff04047287 */ /* 0x000fc80008000000 */
[----:B------:R-:W-:Y:S01]  /*2ec0*/  ULEA UR4, UR4, UR13, 0x3 ;  /* 0x0000000d04047291 */ /* 0x000fe2000f8e18ff */
[----:B------:R-:W-:-:S04]  /*2ed0*/  LOP3.LUT R2, R2, UR5, RZ, 0x3c, !PT ;  /* 0x0000000502027c12 */ /* 0x000fc8000f8e3cff */
[----:B------:R-:W-:Y:S01]  /*2ee0*/  SHF.L.U32 R2, R2, 0x1f, RZ ;  /* 0x0000001f02027819 */ /* 0x000fe200000006ff */
[----:B-1----:R-:W-:-:S07]  /*2ef0*/  IMAD.U32 R0, RZ, RZ, UR4 ;  /* 0x00000004ff007e24 */ /* 0x002fce000f8e00ff */
.L_x_53:
[----:B-1----:R1:W2:Y:S02]  /*2f00*/  SYNCS.PHASECHK.TRANS64.TRYWAIT P0, [R0+URZ], R2 ;  /* 0x00000002000075a7 */ /* 0x0022a400080011ff */
[----:B--2---:R-:W-:Y:S05]  /*2f10*/  @!P0 NANOSLEEP.SYNCS 0x989680 ;  /* 0x009896800000895d */ /* 0x004fea0003900000 */
[----:B------:R-:W2:Y:S02]  /*2f20*/  @!P0 SYNCS.PHASECHK.TRANS64 P0, [R0+URZ], R2 ;  /* 0x00000002000085a7 */ /* 0x000ea400080010ff */
[----:B--2---:R-:W-:Y:S05]  /*2f30*/  @P0 EXIT ;  /* 0x000000000000094d */ /* 0x004fea0003800000 */
[----:B------:R-:W-:Y:S05]  /*2f40*/  BRA `(.L_x_53) ;  /* 0xfffffffc00ec7947 */ /* 0x000fea000383ffff */
.L_x_23:
[----:B------:R-:W1:Y:S02]  /*2f50*/  S2UR UR4, SR_CgaCtaId ;  /* 0x00000000000479c3 */ /* 0x000e640000008800 */
[----:B-1----:R-:W-:-:S04]  /*2f60*/  UISETP.NE.AND UP0, UPT, UR4, URZ, UPT ;  /* 0x000000ff0400728c */ /* 0x002fc8000bf05270 */
[----:B------:R-:W-:-:S09]  /*2f70*/  UISETP.NE.OR UP0, UPT, UR13, 0x1, UP0 ;  /* 0x000000010d00788c */ /* 0x000fd20008705670 */
[----:B------:R-:W-:Y:S05]  /*2f80*/  BRA.U UP0, `(.L_x_54) ;  /* 0x00000005004c7547 */ /* 0x000fea000b800000 */
[----:B------:R-:W1:Y:S01]  /*2f90*/  S2UR UR5, SR_CgaCtaId ;  /* 0x00000000000579c3 */ /* 0x000e620000008800 */
[----:B------:R-:W-:Y:S01]  /*2fa0*/  UMOV UR4, 0x400 ;  /* 0x0000040000047882 */ /* 0x000fe20000000000 */
[----:B------:R-:W-:Y:S01]  /*2fb0*/  ISETP.GE.U32.AND P2, PT, R0, 0x4, PT ;  /* 0x000000040000780c */ /* 0x000fe20003f46070 */
[----:B------:R-:W-:Y:S01]  /*2fc0*/  IMAD.MOV.U32 R12, RZ, RZ, 0x1 ;  /* 0x00000001ff0c7424 */ /* 0x000fe200078e00ff */
[----:B------:R-:W-:Y:S02]  /*2fd0*/  CS2R R10, SRZ ;  /* 0x00000000000a7805 */ /* 0x000fe4000001ff00 */
[----:B------:R-:W-:Y:S01]  /*2fe0*/  CS2R R8, SRZ ;  /* 0x0000000000087805 */ /* 0x000fe2000001ff00 */
[----:B-1----:R-:W-:-:S03]  /*2ff0*/  ULEA UR6, UR5, UR4, 0x18 ;  /* 0x0000000405067291 */ /* 0x002fc6000f8ec0ff */
[----:B------:R-:W-:-:S09]  /*3000*/  UMOV UR5, URZ ;  /* 0x000000ff00057c82 */ /* 0x000fd20008000000 */
.L_x_58:
[----:B------:R-:W-:Y:S02]  /*3010*/  LEA R2, R8, UR6, 0x3 ;  /* 0x0000000608027c11 */ /* 0x000fe4000f8e18ff */
[----:B------:R-:W-:-:S03]  /*3020*/  SHF.L.U32 R4, R9, 0x1f, RZ ;  /* 0x0000001f09047819 */ /* 0x000fc600000006ff */
[----:B------:R-:W-:Y:S01]  /*3030*/  VIADD R5, R2, 0x130 ;  /* 0x0000013002057836 */ /* 0x000fe20000000000 */
[----:B------:R-:W1:Y:S02]  /*3040*/  SYNCS.PHASECHK.TRANS64.TRYWAIT P0, [R2+URZ+0x120], R4 ;  /* 0x00012004020075a7 */ /* 0x000e6400080011ff */
[----:B-1----:R-:W-:Y:S05]  /*3050*/  @!P0 BRA `(.L_x_55) ;  /* 0x0000004c00cc8947 */ /* 0x002fea0003800000 */
.L_x_142:
[----:B------:R-:W-:Y:S01]  /*3060*/  ULEA UR4, UR5, UR6, 0x3 ;  /* 0x0000000605047291 */ /* 0x000fe2000f8e18ff */
[----:B-1----:R-:W-:Y:S01]  /*3070*/  PRMT R2, RZ, 0x654, R5 ;  /* 0x00000654ff027816 */ /* 0x002fe20000000005 */
[----:B------:R-:W-:Y:S01]  /*3080*/  @!P2 IMAD.MOV.U32 R4, RZ, RZ, 0x10 ;  /* 0x00000010ff04a424 */ /* 0x000fe200078e00ff */
[----:B------:R-:W-:Y:S01]  /*3090*/  SHF.L.U32 R5, R12, 0x1f, RZ ;  /* 0x0000001f0c057819 */ /* 0x000fe200000006ff */
[----:B------:R-:W-:Y:S01]  /*30a0*/  UIADD3 UR7, UPT, UPT, UR4, 0xc0, URZ ;  /* 0x000000c004077890 */ /* 0x000fe2000fffe0ff */
[----:B------:R1:W-:Y:S05]  /*30b0*/  SYNCS.ARRIVE.TRANS64.RED.A1T0 RZ, [R2+URZ], RZ ;  /* 0x000000ff02ff79a7 */ /* 0x0003ea00081004ff */
[----:B------:R-:W-:Y:S01]  /*30c0*/  IMAD.U32 R6, RZ, RZ, UR7 ;  /* 0x00000007ff067e24 */ /* 0x000fe2000f8e00ff */
[----:B------:R-:W2:Y:S04]  /*30d0*/  SYNCS.PHASECHK.TRANS64.TRYWAIT P0, [UR4+0xd0], R5 ;  /* 0x0000d005ff0075a7 */ /* 0x000ea80008001104 */
[----:B------:R-:W-:Y:S01]  /*30e0*/  PRMT R6, R0, 0x654, R6 ;  /* 0x0000065400067816 */ /* 0x000fe20000000006 */
[----:B-12---:R-:W-:Y:S06]  /*30f0*/  @!P0 BRA `(.L_x_56) ;  /* 0x0000004c00b88947 */ /* 0x006fec0003800000 */
.L_x_144:
[----:B------:R-:W-:Y:S01]  /*3100*/  ULEA UR8, UR5, UR6, 0x4 ;  /* 0x0000000605087291 */ /* 0x000fe2000f8e20ff */
[----:B------:R-:W-:Y:S01]  /*3110*/  SEL R3, R6, R3, !P2 ;  /* 0x0000000306037207 */ /* 0x000fe20005000000 */
[----:B------:R-:W-:Y:S01]  /*3120*/  UIADD3 UR9, UPT, UPT, UR4, 0xc0, URZ ;  /* 0x000000c004097890 */ /* 0x000fe2000fffe0ff */
[----:B-1----:R-:W-:Y:S01]  /*3130*/  LEA R2, R11, UR6, 0x3 ;  /* 0x000000060b027c11 */ /* 0x002fe2000f8e18ff */
[----:B------:R-:W-:Y:S01]  /*3140*/  UIADD3 UR8, UPT, UPT, UR8, 0x150, URZ ;  /* 0x0000015008087890 */ /* 0x000fe2000fffe0ff */
[----:B------:R1:W-:Y:S01]  /*3150*/  @!P2 SYNCS.ARRIVE.TRANS64.RED RZ, [R3+URZ], R4 ;  /* 0x0000000403ffa9a7 */ /* 0x0003e200080004ff */
[----:B------:R-:W-:Y:S01]  /*3160*/  UIADD3 UR4, UPT, UPT, UR5, 0x1, URZ ;  /* 0x0000000105047890 */ /* 0x000fe2000fffe0ff */
[----:B------:R-:W-:-:S03]  /*3170*/  VIADD R8, R8, 0x1 ;  /* 0x0000000108087836 */ /* 0x000fc60000000000 */
[----:B------:R-:W-:Y:S02]  /*3180*/  UISETP.NE.AND UP0, UPT, UR4, 0x2, UPT ;  /* 0x000000020400788c */ /* 0x000fe4000bf05270 */
[----:B------:R-:W-:Y:S01]  /*3190*/  ISETP.NE.AND P0, PT, R8, 0x2, PT ;  /* 0x000000020800780c */ /* 0x000fe20003f05270 */
[----:B------:R-:W-:Y:S06]  /*31a0*/  UGETNEXTWORKID.BROADCAST [UR8], [UR9] ;  /* 0x00000000080073ca */ /* 0x000fec0008000100 */
[----:B------:R-:W-:Y:S02]  /*31b0*/  USEL UR7, URZ, 0x1, UP0 ;  /* 0x00000001ff077887 */ /* 0x000fe40008000000 */
[----:B------:R-:W-:-:S04]  /*31c0*/  USEL UR5, UR4, URZ, UP0 ;  /* 0x000000ff04057287 */ /* 0x000fc80008000000 */
[----:B------:R-:W-:Y:S02]  /*31d0*/  LOP3.LUT R12, R12, UR7, RZ, 0x3c, !PT ;  /* 0x000000070c0c7c12 */ /* 0x000fe4000f8e3cff */
[----:B-1----:R-:W-:-:S04]  /*31e0*/  SHF.L.U32 R4, R10, 0x1f, RZ ;  /* 0x0000001f0a047819 */ /* 0x002fc800000006ff */
[----:B------:R-:W1:Y:S02]  /*31f0*/  SYNCS.PHASECHK.TRANS64.TRYWAIT P1, [R2+URZ+0xc0], R4 ;  /* 0x0000c004020075a7 */ /* 0x000e6400080211ff */
[----:B-1----:R-:W-:Y:S05]  /*3200*/  @!P1 BRA `(.L_x_57) ;  /* 0x0000004c008c9947 */ /* 0x002fea0003800000 */
.L_x_145:
[C---:B-1----:R-:W-:Y:S01]  /*3210*/  LEA R4, R11.reuse, UR6, 0x4 ;  /* 0x000000060b047c11 */ /* 0x042fe2000f8e20ff */
[----:B------:R-:W-:Y:S01]  /*3220*/  VIADD R2, R2, 0xd0 ;  /* 0x000000d002027836 */ /* 0x000fe20000000000 */
[----:B------:R-:W-:Y:S01]  /*3230*/  SEL R8, R8, RZ, P0 ;  /* 0x000000ff08087207 */ /* 0x000fe20000000000 */
[----:B------:R-:W-:-:S03]  /*3240*/  VIADD R11, R11, 0x1 ;  /* 0x000000010b0b7836 */ /* 0x000fc60000000000 */
[----:B------:R-:W1:Y:S01]  /*3250*/  LDS.128 R4, [R4+0x150] ;  /* 0x0001500004047984 */ /* 0x000e620000000c00 */
[----:B------:R-:W-:Y:S02]  /*3260*/  PRMT R2, RZ, 0x654, R2 ;  /* 0x00000654ff027816 */ /* 0x000fe40000000002 */
[C---:B------:R-:W-:Y:S01]  /*3270*/  ISETP.NE.AND P1, PT, R11.reuse, 0x2, PT ;  /* 0x000000020b00780c */ /* 0x040fe20003f25270 */
[----:B------:R-:W-:Y:S01]  /*3280*/  @!PT LDS RZ, [RZ] ;  /* 0x00000000fffff984 */ /* 0x000fe20000000800 */
[----:B------:R-:W-:Y:S01]  /*3290*/  @!PT LDS RZ, [RZ] ;  /* 0x00000000fffff984 */ /* 0x000fe20000000800 */
[----:B------:R-:W-:Y:S01]  /*32a0*/  @!PT LDS RZ, [RZ] ;  /* 0x00000000fffff984 */ /* 0x000fe20000000800 */
[----:B------:R-:W-:Y:S01]  /*32b0*/  @!PT LDS RZ, [RZ] ;  /* 0x00000000fffff984 */ /* 0x000fe20000000800 */
[----:B------:R2:W-:Y:S06]  /*32c0*/  MEMBAR.ALL.CTA ;  /* 0x0000000000007992 */ /* 0x0005ec0000008000 */
[----:B--2---:R-:W2:Y:S01]  /*32d0*/  FENCE.VIEW.ASYNC.S ;  /* 0x00000000000073c6 */ /* 0x004ea20000000000 */
[----:B------:R-:W-:Y:S01]  /*32e0*/  SEL R11, R11, RZ, P1 ;  /* 0x000000ff0b0b7207 */ /* 0x000fe20000800000 */
[----:B--2---:R2:W-:Y:S01]  /*32f0*/  SYNCS.ARRIVE.TRANS64.RED.A1T0 RZ, [R2+URZ], RZ ;  /* 0x000000ff02ff79a7 */ /* 0x0045e200081004ff */
[----:B-1----:R-:W-:-:S02]  /*3300*/  LOP3.LUT P3, RZ, R6, 0x1, RZ, 0xc0, !PT ;  /* 0x0000000106ff7812 */ /* 0x002fc4000786c0ff */
[----:B------:R-:W-:-:S04]  /*3310*/  SEL R4, RZ, 0x1, P1 ;  /* 0x00000001ff047807 */ /* 0x000fc80000800000 */
[----:B------:R-:W-:Y:S02]  /*3320*/  LOP3.LUT R10, R10, R4, RZ, 0x3c, !PT ;  /* 0x000000040a0a7212 */ /* 0x000fe400078e3cff */
[----:B--2---:R-:W-:-:S04]  /*3330*/  SEL R2, RZ, 0x1, P0 ;  /* 0x00000001ff027807 */ /* 0x004fc80000000000 */
[----:B------:R-:W-:Y:S01]  /*3340*/  LOP3.LUT R9, R9, R2, RZ, 0x3c, !PT ;  /* 0x0000000209097212 */ /* 0x000fe200078e3cff */
[----:B------:R-:W-:Y:S06]  /*3350*/  @P3 BRA `(.L_x_58) ;  /* 0xfffffffc002c3947 */ /* 0x000fec000383ffff */
[----:B------:R-:W-:Y:S01]  /*3360*/  ULEA UR4, UR5, UR6, 0x3 ;  /* 0x0000000605047291 */ /* 0x000fe2000f8e18ff */
[----:B------:R-:W-:-:S08]  /*3370*/  SHF.L.U32 R2, R12, 0x1f, RZ ;  /* 0x0000001f0c027819 */ /* 0x000fd000000006ff */
[----:B------:R-:W1:Y:S02]  /*3380*/  SYNCS.PHASECHK.TRANS64 P0, [UR4+0xd0], R2 ;  /* 0x0000d002ff0075a7 */ /* 0x000e640008001004 */
[----:B-1----:R-:W-:Y:S05]  /*3390*/  @P0 BRA `(.L_x_59) ;  /* 0x0000000000080947 */ /* 0x002fea0003800000 */
[----:B------:R-:W1:Y:S02]  /*33a0*/  SYNCS.PHASECHK.TRANS64.TRYWAIT P0, [UR4+0xd0], R2 ;  /* 0x0000d002ff0075a7 */ /* 0x000e640008001104 */
[----:B-1----:R-:W-:Y:S05]  /*33b0*/  @!P0 BRA `(.L_x_60) ;  /* 0x0000004c00348947 */ /* 0x002fea0003800000 */
.L_x_59:
[----:B------:R-:W-:-:S04]  /*33c0*/  UIADD3 UR7, UPT, UPT, UR5, 0x1, URZ ;  /* 0x0000000105077890 */ /* 0x000fc8000fffe0ff */
[----:B------:R-:W-:-:S04]  /*33d0*/  UISETP.NE.AND UP0, UPT, UR7, 0x2, UPT ;  /* 0x000000020700788c */ /* 0x000fc8000bf05270 */
[----:B------:R-:W-:Y:S02]  /*33e0*/  USEL UR8, URZ, 0x1, UP0 ;  /* 0x00000001ff087887 */ /* 0x000fe40008000000 */
[----:B------:R-:W-:-:S04]  /*33f0*/  USEL UR7, UR7, URZ, UP0 ;  /* 0x000000ff07077287 */ /* 0x000fc80008000000 */
[----:B------:R-:W-:Y:S01]  /*3400*/  ULEA UR7, UR7, UR6, 0x3 ;  /* 0x0000000607077291 */ /* 0x000fe2000f8e18ff */
[----:B-1----:R-:W-:-:S04]  /*3410*/  LOP3.LUT R2, R12, UR8, RZ, 0x3c, !PT ;  /* 0x000000080c027c12 */ /* 0x002fc8000f8e3cff */
[----:B------:R-:W-:-:S04]  /*3420*/  SHF.L.U32 R0, R2, 0x1f, RZ ;  /* 0x0000001f02007819 */ /* 0x000fc800000006ff */
[----:B------:R-:W1:Y:S02]  /*3430*/  SYNCS.PHASECHK.TRANS64 P0, [UR7+0xd0], R0 ;  /* 0x0000d000ff0075a7 */ /* 0x000e640008001007 */
[----:B-1----:R-:W-:Y:S05]  /*3440*/  @P0 EXIT ;  /* 0x000000000000094d */ /* 0x002fea0003800000 */
[----:B------:R-:W-:Y:S02]  /*3450*/  SHF.L.U32 R2, R2, 0x1f, RZ ;  /* 0x0000001f02027819 */ /* 0x000fe400000006ff */
[----:B------:R-:W-:-:S07]  /*3460*/  MOV R0, UR7 ;  /* 0x0000000700007c02 */ /* 0x000fce0008000f00 */
.L_x_61:
[----:B-1----:R1:W2:Y:S02]  /*3470*/  SYNCS.PHASECHK.TRANS64.TRYWAIT P0, [R0+URZ+0xd0], R2 ;  /* 0x0000d002000075a7 */ /* 0x0022a400080011ff */
[----:B--2---:R-:W-:Y:S05]  /*3480*/  @!P0 NANOSLEEP.SYNCS 0x989680 ;  /* 0x009896800000895d */ /* 0x004fea0003900000 */
[----:B------:R-:W2:Y:S02]  /*3490*/  @!P0 SYNCS.PHASECHK.TRANS64 P0, [R0+URZ+0xd0], R2 ;  /* 0x0000d002000085a7 */ /* 0x000ea400080010ff */
[----:B--2---:R-:W-:Y:S05]  /*34a0*/  @P0 EXIT ;  /* 0x000000000000094d */ /* 0x004fea0003800000 */
[----:B------:R-:W-:Y:S05]  /*34b0*/  BRA `(.L_x_61) ;  /* 0xfffffffc00ec7947 */ /* 0x000fea000383ffff */
.L_x_54:
[----:B------:R-:W-:Y:S05]  /*34c0*/  BRA.U UP4, `(.L_x_62) ;  /* 0x0000001104dc7547 */ /* 0x000fea000b800000 */
[----:B------:R-:W1:Y:S01]  /*34d0*/  S2UR UR7, SR_CgaCtaId ;  /* 0x00000000000779c3 */ /* 0x000e620000008800 */
[----:B------:R-:W-:Y:S01]  /*34e0*/  UMOV UR4, 0x40 ;  /* 0x0000004000047882 */ /* 0x000fe20000000000 */
[----:B------:R-:W-:Y:S01]  /*34f0*/  NOP ;  /* 0x0000000000007918 */ /* 0x000fe20000000000 */
[----:B------:R-:W-:Y:S01]  /*3500*/  UMOV UR6, 0x400 ;  /* 0x0000040000067882 */ /* 0x000fe20000000000 */
[----:B-1----:R-:W-:Y:S02]  /*3510*/  ULEA UR5, UR7, UR4, 0x18 ;  /* 0x0000000407057291 */ /* 0x002fe4000f8ec0ff */
[----:B------:R-:W-:-:S07]  /*3520*/  ULEA UR6, UR7, UR6, 0x18 ;  /* 0x0000000607067291 */ /* 0x000fce000f8ec0ff */
[----:B------:R-:W1:Y:S02]  /*3530*/  LDS.U8 R0, [UR5+0x1c] ;  /* 0x00001c05ff007984 */ /* 0x000e640008000000 */
[----:B-1----:R-:W-:-:S13]  /*3540*/  ISETP.NE.AND P0, PT, R0, RZ, PT ;  /* 0x000000ff0000720c */ /* 0x002fda0003f05270 */
[----:B------:R-:W-:Y:S05]  /*3550*/  @P0 BRA `(.L_x_63) ;  /* 0x0000000400080947 */ /* 0x000fea0003800000 */
[----:B------:R-:W-:Y:S02]  /*3560*/  UISETP.NE.U32.AND UP1, UPT, UR48, 0x1, UPT ;  /* 0x000000013000788c */ /* 0x000fe4000bf25070 */
[----:B------:R-:W-:-:S07]  /*3570*/  UIADD3 UR7, UPT, UPT, UR5, 0x8, URZ ;  /* 0x0000000805077890 */ /* 0x000fce000fffe0ff */
[----:B------:R-:W-:Y:S05]  /*3580*/  BRA.U !UP1, `(.L_x_64) ;  /* 0x00000001099c7547 */ /* 0x000fea000b800000 */
[----:B------:R-:W-:Y:S01]  /*3590*/  ELECT P0, URZ, PT ;  /* 0x0000000000ff782f */ /* 0x000fe20003800000 */
[----:B------:R-:W-:-:S12]  /*35a0*/  BSSY B0, `(.L_x_64) ;  /* 0x0000025000007945 */ /* 0x000fd80003800000 */
[----:B------:R-:W-:Y:S05]  /*35b0*/  @!P0 BRA `(.L_x_65) ;  /* 0x00000000008c8947 */ /* 0x000fea0003800000 */
[----:B------:R-:W-:-:S05]  /*35c0*/  UMOV UR4, 0x10 ;  /* 0x0000001000047882 */ /* 0x000fca0000000000 */
[----:B------:R-:W-:Y:S04]  /*35d0*/  DEPBAR.LE SB1, 0x36 ;  /* 0x00009d800000791a */ /* 0x000fe80000000000 */
[----:B------:R-:W1:Y:S02]  /*35e0*/  UTCATOMSWS.2CTA.FIND_AND_SET.ALIGN UP0, UR4, UR4 ;  /* 0x00000004000475e3 */ /* 0x000e640008200800 */
[----:B-1----:R-:W-:Y:S01]  /*35f0*/  MOV R10, UR4 ;  /* 0x00000004000a7c02 */ /* 0x002fe20008000f00 */
[----:B------:R-:W-:Y:S06]  /*3600*/  BRA.U UP0, `(.L_x_66) ;  /* 0x0000000100187547 */ /* 0x000fec000b800000 */
.L_x_67:
[----:B------:R-:W-:Y:S05]  /*3610*/  NANOSLEEP 0x64 ;  /* 0x000000640000795d */ /* 0x000fea0003800000 */
[----:B------:R-:W-:-:S05]  /*3620*/  UMOV UR4, 0x10 ;  /* 0x0000001000047882 */ /* 0x000fca0000000000 */
[----:B------:R-:W-:Y:S04]  /*3630*/  DEPBAR.LE SB1, 0x36 ;  /* 0x00009d800000791a */ /* 0x000fe80000000000 */
[----:B------:R-:W1:Y:S02]  /*3640*/  UTCATOMSWS.2CTA.FIND_AND_SET.ALIGN UP0, UR4, UR4 ;  /* 0x00000004000475e3 */ /* 0x000e640008200800 */
[----:B-1----:R-:W-:Y:S01]  /*3650*/  MOV R10, UR4 ;  /* 0x00000004000a7c02 */ /* 0x002fe20008000f00 */
[----:B------:R-:W-:Y:S05]  /*3660*/  BRA.U !UP0, `(.L_x_67) ;  /* 0xfffffffd08e87547 */ /* 0x000fea000b83ffff */
.L_x_66:
[----:B------:R-:W1:Y:S01]  /*3670*/  LDS R6, [UR5+0x10] ;  /* 0x00001005ff067984 */ /* 0x000e620008000800 */
[----:B------:R-:W-:Y:S01]  /*3680*/  IMAD.U32 R0, RZ, RZ, UR6 ;  /* 0x00000006ff007e24 */ /* 0x000fe2000f8e00ff */
[----:B------:R-:W-:-:S03]  /*3690*/  MOV R4, UR47 ;  /* 0x0000002f00047c02 */ /* 0x000fc60008000f00 */
[----:B------:R-:W-:Y:S01]  /*36a0*/  VIADD R0, R0, 0x170 ;  /* 0x0000017000007836 */ /* 0x000fe20000000000 */
[----:B-1----:R-:W-:-:S04]  /*36b0*/  SHF.L.U32 R6, R6, 0x1f, RZ ;  /* 0x0000001f06067819 */ /* 0x002fc800000006ff */
[----:B------:R-:W1:Y:S02]  /*36c0*/  SYNCS.PHASECHK.TRANS64.TRYWAIT P0, [UR5+0x8], R6 ;  /* 0x00000806ff0075a7 */ /* 0x000e640008001105 */
[----:B-1----:R-:W-:Y:S05]  /*36d0*/  @P0 BRA `(.L_x_68) ;  /* 0x0000000000080947 */ /* 0x002fea0003800000 */
[----:B------:R-:W1:Y:S02]  /*36e0*/  SYNCS.PHASECHK.TRANS64.TRYWAIT P0, [UR5+0x8], R6 ;  /* 0x00000806ff0075a7 */ /* 0x000e640008001105 */
[----:B-1----:R-:W-:Y:S05]  /*36f0*/  @!P0 BRA `(.L_x_69) ;  /* 0x00000048007c8947 */ /* 0x002fea0003800000 */
.L_x_68:
[----:B------:R-:W-:Y:S01]  /*3700*/  PRMT R4, R4, 0x654, R0 ;  /* 0x0000065404047816 */ /* 0x000fe20000000000 */
[----:B------:R-:W-:Y:S01]  /*3710*/  HFMA2 R0, -RZ, RZ, 0, 5.9604644775390625e-08 ;  /* 0x00000001ff007431 */ /* 0x000fe200000001ff */
[----:B------:R-:W-:Y:S01]  /*3720*/  UPRMT UR4, UR47, 0x654, UR7 ;  /* 0x000006542f047896 */ /* 0x000fe20008000007 */
[----:B------:R-:W-:Y:S02]  /*3730*/  IMAD.MOV.U32 R8, RZ, RZ, 0xffff ;  /* 0x0000ffffff087424 */ /* 0x000fe400078e00ff */
[----:B-1----:R-:W-:Y:S02]  /*3740*/  IMAD.MOV.U32 R6, RZ, RZ, 0x4 ;  /* 0x00000004ff067424 */ /* 0x002fe400078e00ff */
[----:B------:R-:W-:Y:S01]  /*3750*/  IMAD.SHL.U32 R9, R10, 0x20, RZ ;  /* 0x000000200a097824 */ /* 0x000fe200078e00ff */
[----:B------:R-:W-:Y:S02]  /*3760*/  MOV R5, UR4 ;  /* 0x0000000400057c02 */ /* 0x000fe40008000f00 */
[-C--:B------:R-:W-:Y:S01]  /*3770*/  SHF.L.U32 R8, R8, R10.reuse, RZ ;  /* 0x0000000a08087219 */ /* 0x080fe200000006ff */
[----:B------:R1:W-:Y:S01]  /*3780*/  SYNCS.ARRIVE.TRANS64.RED RZ, [UR4], R6 ;  /* 0x00000006ffff79a7 */ /* 0x0003e20008000404 */
[----:B------:R-:W-:Y:S01]  /*3790*/  SHF.L.U32 R7, R0, R10, RZ ;  /* 0x0000000a00077219 */ /* 0x000fe200000006ff */
[----:B------:R1:W-:Y:S04]  /*37a0*/  STS [UR6+0x170], R9 ;  /* 0x00017009ff007988 */ /* 0x0003e80008000806 */
[----:B------:R1:W-:Y:S04]  /*37b0*/  STAS [R4.64], R10 ;  /* 0x0000000a04007dbd */ /* 0x0003e8000c0008ff */
[----:B------:R1:W-:Y:S04]  /*37c0*/  ATOMS.OR RZ, [UR5+0x14], R8 ;  /* 0x00001408ffff798c */ /* 0x0003e8000b000005 */
[----:B------:R1:W-:Y:S04]  /*37d0*/  ATOMS.OR RZ, [UR5+0x18], R7 ;  /* 0x00001807ffff798c */ /* 0x0003e8000b000005 */
[----:B------:R1:W-:Y:S02]  /*37e0*/  ATOMS.XOR RZ, [UR5+0x10], R0 ;  /* 0x00001000ffff798c */ /* 0x0003e4000b800005 */
.L_x_65:
[----:B------:R-:W-:Y:S05]  /*37f0*/  BSYNC B0 ;  /* 0x0000000000007941 */ /* 0x000fea0003800000 */
.L_x_64:
[----:B------:R-:W-:Y:S05]  /*3800*/  BRA.U UP1, `(.L_x_70) ;  /* 0x00000001016c7547 */ /* 0x000fea000b800000 */
[----:B------:R-:W-:-:S03]  /*3810*/  UMOV UR4, 0xffffffff ;  /* 0xffffffff00047882 */ /* 0x000fc60000000000 */
[----:B------:R-:W-:Y:S05]  /*3820*/  BRA.DIV UR4, `(.L_x_71) ;  /* 0x0000004a04487947 */ /* 0x000fea000b800000 */
[----:B------:R-:W-:-:S13]  /*3830*/  ELECT P0, URZ, PT ;  /* 0x0000000000ff782f */ /* 0x000fda0003800000 */
.L_x_149:
[----:B------:R-:W-:Y:S05]  /*3840*/  @!P0 BRA `(.L_x_70) ;  /* 0x00000000005c8947 */ /* 0x000fea0003800000 */
[----:B-1----:R-:W1:Y:S02]  /*3850*/  LDS R4, [UR5+0x10] ;  /* 0x00001005ff047984 */ /* 0x002e640008000800 */
[----:B-1----:R-:W-:-:S04]  /*3860*/  SHF.L.U32 R4, R4, 0x1f, RZ ;  /* 0x0000001f04047819 */ /* 0x002fc800000006ff */
[----:B------:R-:W1:Y:S02]  /*3870*/  SYNCS.PHASECHK.TRANS64.TRYWAIT P0, [UR5+0x8], R4 ;  /* 0x00000804ff0075a7 */ /* 0x000e640008001105 */
[----:B-1----:R-:W-:Y:S05]  /*3880*/  @P0 BRA `(.L_x_72) ;  /* 0x0000000000080947 */ /* 0x002fea0003800000 */
[----:B------:R-:W1:Y:S02]  /*3890*/  SYNCS.PHASECHK.TRANS64.TRYWAIT P0, [UR5+0x8], R4 ;  /* 0x00000804ff0075a7 */ /* 0x000e640008001105 */
[----:B-1----:R-:W-:Y:S05]  /*38a0*/  @!P0 BRA `(.L_x_73) ;  /* 0x00000048004c8947 */ /* 0x002fea0003800000 */
.L_x_72:
[----:B------:R-:W2:Y:S01]  /*38b0*/  LDS R6, [UR6+0x170] ;  /* 0x00017006ff067984 */ /* 0x000ea20008000800 */
[----:B-1----:R-:W-:Y:S02]  /*38c0*/  HFMA2 R0, -RZ, RZ, 0, 5.9604644775390625e-08 ;  /* 0x00000001ff007431 */ /* 0x002fe400000001ff */
[----:B------:R-:W-:Y:S01]  /*38d0*/  IMAD.MOV.U32 R4, RZ, RZ, 0xffff ;  /* 0x0000ffffff047424 */ /* 0x000fe200078e00ff */
[----:B------:R-:W-:Y:S01]  /*38e0*/  UPRMT UR4, UR47, 0x654, UR7 ;  /* 0x000006542f047896 */ /* 0x000fe20008000007 */
[----:B--2---:R-:W-:-:S03]  /*38f0*/  IMAD.SHL.U32 R5, R6, 0x20, RZ ;  /* 0x0000002006057824 */ /* 0x004fc600078e00ff */
[-C--:B------:R-:W-:Y:S02]  /*3900*/  SHF.L.U32 R4, R4, R6.reuse, RZ ;  /* 0x0000000604047219 */ /* 0x080fe400000006ff */
[----:B------:R-:W-:Y:S01]  /*3910*/  SHF.L.U32 R6, R0, R6, RZ ;  /* 0x0000000600067219 */ /* 0x000fe200000006ff */
[----:B------:R2:W-:Y:S04]  /*3920*/  STS [UR6+0x170], R5 ;  /* 0x00017005ff007988 */ /* 0x0005e80008000806 */
[----:B------:R2:W-:Y:S04]  /*3930*/  ATOMS.OR RZ, [UR5+0x14], R4 ;  /* 0x00001404ffff798c */ /* 0x0005e8000b000005 */
[----:B------:R2:W-:Y:S01]  /*3940*/  ATOMS.OR RZ, [UR5+0x18], R6 ;  /* 0x00001806ffff798c */ /* 0x0005e2000b000005 */
[----:B------:R-:W-:Y:S03]  /*3950*/  SYNCS.ARRIVE.TRANS64.RED.A1T0 RZ, [UR4], RZ ;  /* 0x000000ffffff79a7 */ /* 0x000fe60008100404 */
[----:B------:R2:W-:Y:S01]  /*3960*/  ATOMS.XOR RZ, [UR5+0x10], R0 ;  /* 0x00001000ffff798c */ /* 0x0005e2000b800005 */
[----:B------:R-:W-:Y:S05]  /*3970*/  BRA `(.L_x_70) ;  /* 0x0000000000107947 */ /* 0x000fea0003800000 */
.L_x_63:
[----:B------:R-:W-:Y:S02]  /*3980*/  MOV R0, 0xffffffff ;  /* 0xffffffff00007802 */ /* 0x000fe40000000f00 */
[----:B------:R-:W-:-:S03]  /*3990*/  MOV R4, 0x39c0 ;  /* 0x000039c000047802 */ /* 0x000fc60000000f00 */
[----:B------:R1:W-:Y:S04]  /*39a0*/  STS [UR6+0x170], R0 ;  /* 0x00017000ff007988 */ /* 0x0003e80008000806 */
[----:B-1---5:R-:W-:Y:S05]  /*39b0*/  CALL.REL.NOINC `($__internal_1_$__cuda_sm10x_tcgen05_guardrail_trap_phase_invalid_during_alloc) ;  /* 0x0000004c00547944 */ /* 0x022fea0003c00000 */
.L_x_70:
[----:B------:R-:W-:Y:S05]  /*39c0*/  WARPSYNC.ALL ;  /* 0x0000000000007948 */ /* 0x000fea0003800000 */
[----:B------:R-:W3:Y:S01]  /*39d0*/  S2UR UR4, SR_CgaCtaId ;  /* 0x00000000000479c3 */ /* 0x000ee20000008800 */
[----:B------:R-:W-:Y:S01]  /*39e0*/  UMOV UR26, 0x400 ;  /* 0x00000400001a7882 */ /* 0x000fe20000000000 */
[----:B------:R-:W-:-:S06]  /*39f0*/  NOP ;  /* 0x0000000000007918 */ /* 0x000fcc0000000000 */
[----:B------:R-:W-:Y:S06]  /*3a00*/  BAR.ARV 0x6, 0xa0 ;  /* 0x0182800000007b1d */ /* 0x000fec0000002000 */
[----:B------:R-:W4:Y:S01]  /*3a10*/  LDCU UR6, c[0x0][0x38c] ;  /* 0x00007180ff0677ac */ /* 0x000f220008000800 */
[----:B------:R-:W-:Y:S01]  /*3a20*/  LOP3.LUT R3, R3, 0xffff, RZ, 0xc0, !PT ;  /* 0x0000ffff03037812 */ /* 0x000fe200078ec0ff */
[----:B-1----:R-:W-:Y:S01]  /*3a30*/  IMAD.MOV.U32 R9, RZ, RZ, 0x1 ;  /* 0x00000001ff097424 */ /* 0x002fe200078e00ff */
[----:B------:R-:W-:Y:S01]  /*3a40*/  LOP3.LUT R2, R2, 0xffff, RZ, 0xc0, !PT ;  /* 0x0000ffff02027812 */ /* 0x000fe200078ec0ff */
[----:B------:R-:W-:Y:S01]  /*3a50*/  IMAD.MOV.U32 R8, RZ, RZ, RZ ;  /* 0x000000ffff087224 */ /* 0x000fe200078e00ff */
[----:B------:R-:W-:Y:S01]  /*3a60*/  R2UR UR28, R3 ;  /* 0x00000000031c72ca */ /* 0x000fe200000e0000 */
[----:B------:R-:W-:Y:S01]  /*3a70*/  UMOV UR32, URZ ;  /* 0x000000ff00207c82 */ /* 0x000fe20008000000 */
[----:B------:R-:W-:-:S02]  /*3a80*/  R2UR UR42, R2 ;  /* 0x00000000022a72ca */ /* 0x000fc400000e0000 */
[----:B------:R-:W-:Y:S01]  /*3a90*/  CS2R R2, SRZ ;  /* 0x0000000000027805 */ /* 0x000fe2000001ff00 */
[----:B------:R-:W-:Y:S01]  /*3aa0*/  UMOV UR23, URZ ;  /* 0x000000ff00177c82 */ /* 0x000fe20008000000 */
[----:B---3--:R-:W-:Y:S01]  /*3ab0*/  ULEA UR26, UR4, UR26, 0x18 ;  /* 0x0000001a041a7291 */ /* 0x008fe2000f8ec0ff */
[----:B------:R-:W-:Y:S01]  /*3ac0*/  UMOV UR22, URZ ;  /* 0x000000ff00167c82 */ /* 0x000fe20008000000 */
[----:B------:R-:W-:Y:S02]  /*3ad0*/  UISETP.NE.AND UP3, UPT, UR48, URZ, UPT ;  /* 0x000000ff3000728c */ /* 0x000fe4000bf65270 */
[----:B------:R-:W-:Y:S02]  /*3ae0*/  UIADD3 UR5, UPT, UPT, UR26, 0x4400, URZ ;  /* 0x000044001a057890 */ /* 0x000fe4000fffe0ff */
[----:B------:R-:W-:-:S03]  /*3af0*/  UIADD3 UR4, UPT, UPT, UR26, 0x2c400, URZ ;  /* 0x0002c4001a047890 */ /* 0x000fc6000fffe0ff */
[----:B--2---:R-:W1:Y:S01]  /*3b00*/  LDS R0, [UR26+0x170] ;  /* 0x0001701aff007984 */ /* 0x004e620008000800 */
[----:B----4-:R-:W-:Y:S02]  /*3b10*/  UIADD3 UR6, UPT, UPT, UR6, 0x7f, URZ ;  /* 0x0000007f06067890 */ /* 0x010fe4000fffe0ff */
[----:B------:R-:W-:Y:S02]  /*3b20*/  USHF.R.U32.HI UR5, URZ, 0x4, UR5 ;  /* 0x00000004ff057899 */ /* 0x000fe40008011605 */
[----:B------:R-:W-:Y:S02]  /*3b30*/  USHF.R.S32.HI UR33, URZ, 0x1f, UR6 ;  /* 0x0000001fff217899 */ /* 0x000fe40008011406 */
[----:B------:R-:W-:Y:S02]  /*3b40*/  USHF.R.U32.HI UR4, URZ, 0x4, UR4 ;  /* 0x00000004ff047899 */ /* 0x000fe40008011604 */
[----:B------:R-:W-:Y:S02]  /*3b50*/  ULEA.HI UR33, UR33, UR6, URZ, 0x7 ;  /* 0x0000000621217291 */ /* 0x000fe4000f8f38ff */
[----:B------:R-:W-:-:S02]  /*3b60*/  ULOP3.LUT UR5, UR5, 0x3fff, URZ, 0xc0, !UPT ;  /* 0x00003fff05057892 */ /* 0x000fc4000f8ec0ff */
[----:B------:R-:W-:Y:S02]  /*3b70*/  USHF.R.S32.HI UR33, URZ, 0x7, UR33 ;  /* 0x00000007ff217899 */ /* 0x000fe40008011421 */
[----:B------:R-:W-:Y:S02]  /*3b80*/  ULOP3.LUT UR30, UR4, 0x3fff, URZ, 0xc0, !UPT ;  /* 0x00003fff041e7892 */ /* 0x000fe4000f8ec0ff */
[----:B------:R-:W-:Y:S01]  /*3b90*/  UISETP.LT.AND UP0, UPT, UR33, 0x1, UPT ;  /* 0x000000012100788c */ /* 0x000fe2000bf01270 */
[----:B------:R-:W-:Y:S01]  /*3ba0*/  UMOV UR40, 0x0 ;  /* 0x0000000000287882 */ /* 0x000fe20000000000 */
[----:B------:R-:W-:Y:S01]  /*3bb0*/  UMOV UR41, 0x10100490 ;  /* 0x1010049000297882 */ /* 0x000fe20000000000 */
[----:B------:R-:W-:Y:S02]  /*3bc0*/  ULOP3.LUT UR29, UR5, 0x10000, URZ, 0xfc, !UPT ;  /* 0x00010000051d7892 */ /* 0x000fe4000f8efcff */
[----:B------:R-:W-:Y:S02]  /*3bd0*/  ULOP3.LUT UR30, UR30, 0x10000, URZ, 0xfc, !UPT ;  /* 0x000100001e1e7892 */ /* 0x000fe4000f8efcff */
[----:B------:R-:W-:Y:S01]  /*3be0*/  USEL UR43, UR33, 0x1, !UP0 ;  /* 0x00000001212b7887 */ /* 0x000fe2000c000000 */
[----:B------:R-:W-:Y:S01]  /*3bf0*/  UMOV UR38, 0x0 ;  /* 0x0000000000267882 */ /* 0x000fe20000000000 */
[----:B------:R-:W-:Y:S01]  /*3c00*/  UMOV UR39, 0x10100490 ;  /* 0x1010049000277882 */ /* 0x000fe20000000000 */
[----:B------:R-:W-:Y:S01]  /*3c10*/  UMOV UR36, 0x0 ;  /* 0x0000000000247882 */ /* 0x000fe20000000000 */
[----:B------:R-:W-:Y:S01]  /*3c20*/  UMOV UR37, 0x10100490 ;  /* 0x1010049000257882 */ /* 0x000fe20000000000 */
[----:B------:R-:W-:Y:S01]  /*3c30*/  UMOV UR34, 0x0 ;  /* 0x0000000000227882 */ /* 0x000fe20000000000 */
[----:B------:R-:W-:Y:S01]  /*3c40*/  UMOV UR35, 0x10100490 ;  /* 0x1010049000237882 */ /* 0x000fe20000000000 */
[----:B-1----:R-:W-:-:S15]  /*3c50*/  R2UR UR44, R0 ;  /* 0x00000000002c72ca */ /* 0x002fde00000e0000 */
.L_x_81:
[C---:B------:R-:W-:Y:S02]  /*3c60*/  LEA R0, R8.reuse, UR26, 0x3 ;  /* 0x0000001a08007c11 */ /* 0x040fe4000f8e18ff */
[----:B------:R-:W-:Y:S02]  /*3c70*/  SHF.L.U32 R4, R3, 0x1f, RZ ;  /* 0x0000001f03047819 */ /* 0x000fe400000006ff */
[----:B------:R-:W-:Y:S02]  /*3c80*/  LEA R5, R8, UR26, 0x4 ;  /* 0x0000001a08057c11 */ /* 0x000fe4000f8e20ff */
[----:B------:R-:W1:Y:S02]  /*3c90*/  SYNCS.PHASECHK.TRANS64.TRYWAIT P0, [R0+URZ+0xc0], R4 ;  /* 0x0000c004000075a7 */ /* 0x000e6400080011ff */
[----:B-1-3--:R-:W-:Y:S05]  /*3ca0*/  @!P0 BRA `(.L_x_74) ;  /* 0x0000004400648947 */ /* 0x00afea0003800000 */
.L_x_150:
[----:B-1----:R-:W1:Y:S01]  /*3cb0*/  LDS.128 R4, [R5+0x150] ;  /* 0x0001500005047984 */ /* 0x002e620000000c00 */
[----:B------:R-:W-:Y:S02]  /*3cc0*/  VIADD R0, R0, 0xd0 ;  /* 0x000000d000007836 */ /* 0x000fe40000000000 */
[----:B------:R-:W-:Y:S01]  /*3cd0*/  VIADD R8, R8, 0x1 ;  /* 0x0000000108087836 */ /* 0x000fe20000000000 */
[----:B------:R-:W-:Y:S01]  /*3ce0*/  @!PT LDS RZ, [RZ] ;  /* 0x00000000fffff984 */ /* 0x000fe20000000800 */
[----:B------:R-:W-:Y:S01]  /*3cf0*/  @!PT LDS RZ, [RZ] ;  /* 0x00000000fffff984 */ /* 0x000fe20000000800 */
[----:B------:R-:W-:Y:S01]  /*3d00*/  @!PT LDS RZ, [RZ] ;  /* 0x00000000fffff984 */ /* 0x000fe20000000800 */
[----:B------:R-:W-:Y:S01]  /*3d10*/  @!PT LDS RZ, [RZ] ;  /* 0x00000000fffff984 */ /* 0x000fe20000000800 */
[----:B------:R2:W-:Y:S06]  /*3d20*/  MEMBAR.ALL.CTA ;  /* 0x0000000000007992 */ /* 0x0005ec0000008000 */
[----:B--2---:R-:W2:Y:S01]  /*3d30*/  FENCE.VIEW.ASYNC.S ;  /* 0x00000000000073c6 */ /* 0x004ea20000000000 */
[----:B------:R-:W-:-:S04]  /*3d40*/  PRMT R0, RZ, 0x654, R0 ;  /* 0x00000654ff007816 */ /* 0x000fc80000000000 */
[----:B--2---:R2:W-:Y:S01]  /*3d50*/  SYNCS.ARRIVE.TRANS64.RED.A1T0 RZ, [R0+URZ], RZ ;  /* 0x000000ff00ff79a7 */ /* 0x0045e200081004ff */
[----:B-1----:R-:W-:Y:S01]  /*3d60*/  LOP3.LUT P1, RZ, R6, 0x1, RZ, 0xc0, !PT ;  /* 0x0000000106ff7812 */ /* 0x002fe2000782c0ff */
[----:B--2---:R-:W-:-:S12]  /*3d70*/  BRA.U UP3, `(.L_x_75) ;  /* 0x0000000503087547 */ /* 0x004fd8000b800000 */
[----:B------:R-:W1:Y:S01]  /*3d80*/  LDCU UR4, c[0x0][0x38c] ;  /* 0x00007180ff0477ac */ /* 0x000e620008000800 */
[----:B------:R-:W-:Y:S02]  /*3d90*/  PLOP3.LUT P2, PT, PT, PT, PT, 0x80, 0x8 ;  /* 0x000000000008781c */ /* 0x000fe40003f4f070 */
[----:B------:R-:W-:Y:S01]  /*3da0*/  SHF.L.U32 R4, R9, 0x1f, RZ ;  /* 0x0000001f09047819 */ /* 0x000fe200000006ff */
[----:B------:R-:W-:Y:S02]  /*3db0*/  ULEA UR31, UR32, UR26, 0x3 ;  /* 0x0000001a201f7291 */ /* 0x000fe4000f8e18ff */
[----:B------:R-:W-:Y:S02]  /*3dc0*/  ULEA UR11, UR32, UR44, 0x6 ;  /* 0x0000002c200b7291 */ /* 0x000fe4000f8e30ff */
[----:B-1----:R-:W-:-:S06]  /*3dd0*/  UISETP.GE.AND UP0, UPT, UR4, 0x1, UPT ;  /* 0x000000010400788c */ /* 0x002fcc000bf06270 */
[----:B------:R-:W-:-:S05]  /*3de0*/  PLOP3.LUT P0, PT, PT, PT, UP0, 0x80, 0x8 ;  /* 0x000000000008781c */ /* 0x000fca0003f0f008 */
[----:B------:R-:W-:-:S08]  /*3df0*/  @UP0 ULEA UR4, UR23, UR26, 0x3 ;  /* 0x0000001a17040291 */ /* 0x000fd0000f8e18ff */
[----:B------:R-:W-:-:S04]  /*3e00*/  @P0 SHF.L.U32 R0, R2, 0x1f, RZ ;  /* 0x0000001f02000819 */ /* 0x000fc800000006ff */
[----:B------:R1:W2:Y:S01]  /*3e10*/  @P0 SYNCS.PHASECHK.TRANS64.TRYWAIT P2, [UR4], R0 ;  /* 0x00000000ff0005a7 */ /* 0x0002a20008041104 */
[----:B------:R-:W3:Y:S02]  /*3e20*/  SYNCS.PHASECHK.TRANS64.TRYWAIT P0, [UR31+0x100], R4 ;  /* 0x00010004ff0075a7 */ /* 0x000ee4000800111f */
[----:B-123--:R-:W-:Y:S05]  /*3e30*/  @!P0 BRA `(.L_x_76) ;  /* 0x0000004400148947 */ /* 0x00efea0003800000 */
.L_x_152:
[----:B------:R-:W-:Y:S01]  /*3e40*/  UMOV UR27, UR22 ;  /* 0x00000016001b7c82 */ /* 0x000fe20008000000 */
[----:B------:R-:W-:Y:S05]  /*3e50*/  BRA.U !UP0, `(.L_x_77) ;  /* 0x0000000108c07547 */ /* 0x000fea000b800000 */
[----:B------:R-:W-:Y:S02]  /*3e60*/  UIADD3 UR27, UPT, UPT, UR43, UR22, URZ ;  /* 0x000000162b1b7290 */ /* 0x000fe4000fffe0ff */
[----:B------:R-:W-:Y:S01]  /*3e70*/  UPLOP3.LUT UP2, UPT, UPT, UPT, UPT, 0x40, 0x4 ;  /* 0x000000000004789c */ /* 0x000fe20003f4e870 */
[----:B------:R-:W-:Y:S01]  /*3e80*/  UMOV UR24, UR33 ;  /* 0x0000002100187c82 */ /* 0x000fe20008000000 */
[----:B------:R-:W-:-:S09]  /*3e90*/  UMOV UR10, UR23 ;  /* 0x00000017000a7c82 */ /* 0x000fd20008000000 */
.L_x_80:
[----:B--2---:R-:W-:Y:S01]  /*3ea0*/  ULEA UR5, UR10, UR26, 0x3 ;  /* 0x0000001a0a057291 */ /* 0x004fe2000f8e18ff */
[----:B---3--:R-:W-:Y:S11]  /*3eb0*/  @P2 BRA `(.L_x_78) ;  /* 0x00000000000c2947 */ /* 0x008ff60003800000 */
[----:B-1----:R-:W-:Y:S04]  /*3ec0*/  SHF.L.U32 R4, R2, 0x1f, RZ ;  /* 0x0000001f02047819 */ /* 0x002fe800000006ff */
[----:B------:R-:W1:Y:S02]  /*3ed0*/  SYNCS.PHASECHK.TRANS64.TRYWAIT P0, [UR5], R4 ;  /* 0x00000004ff0075a7 */ /* 0x000e640008001105 */
[----:B-1----:R-:W-:Y:S05]  /*3ee0*/  @!P0 BRA `(.L_x_79) ;  /* 0x0000004400008947 */ /* 0x002fea0003800000 */
.L_x_78:
[----:B------:R-:W-:Y:S01]  /*3ef0*/  UISETP.NE.AND UP0, UPT, UR24, 0x1, UPT ;  /* 0x000000011800788c */ /* 0x000fe2000bf05270 */
[----:B------:R-:W-:Y:S01]  /*3f00*/  PLOP3.LUT P2, PT, PT, PT, PT, 0x80, 0x8 ;  /* 0x000000000008781c */ /* 0x000fe20003f4f070 */
[----:B------:R-:W-:Y:S02]  /*3f10*/  UIADD3 UR4, UPT, UPT, UR10, 0x1, URZ ;  /* 0x000000010a047890 */ /* 0x000fe4000fffe0ff */
[----:B------:R-:W-:Y:S02]  /*3f20*/  UIADD3 UR25, UPT, UPT, UR5, 0x50, URZ ;  /* 0x0000005005197890 */ /* 0x000fe4000fffe0ff */
[----:B------:R-:W-:Y:S01]  /*3f30*/  UISETP.NE.AND UP1, UPT, UR4, 0xa, UPT ;  /* 0x0000000a0400788c */ /* 0x000fe2000bf25270 */
[----:B------:R-:W-:Y:S01]  /*3f40*/  PLOP3.LUT P0, PT, PT, PT, UP0, 0x80, 0x8 ;  /* 0x000000000008781c */ /* 0x000fe20003f0f008 */
[----:B------:R-:W-:Y:S02]  /*3f50*/  UIADD3 UR22, UPT, UPT, UR22, 0x1, URZ ;  /* 0x0000000116167890 */ /* 0x000fe4000fffe0ff */
[----:B------:R-:W-:Y:S02]  /*3f60*/  USEL UR6, URZ, 0x1, UP1 ;  /* 0x00000001ff067887 */ /* 0x000fe40008800000 */
[----:B------:R-:W-:Y:S02]  /*3f70*/  USEL UR23, UR4, URZ, UP1 ;  /* 0x000000ff04177287 */ /* 0x000fe40008800000 */
[----:B------:R-:W-:Y:S02]  /*3f80*/  UIADD3 UR24, UPT, UPT, UR24, -0x1, URZ ;  /* 0xffffffff18187890 */ /* 0x000fe4000fffe0ff */
[----:B------:R-:W-:Y:S01]  /*3f90*/  @UP0 ULEA UR4, UR23, UR26, 0x3 ;  /* 0x0000001a17040291 */ /* 0x000fe2000f8e18ff */
[----:B------:R-:W-:Y:S01]  /*3fa0*/  LOP3.LUT R2, R2, UR6, RZ, 0x3c, !PT ;  /* 0x0000000602027c12 */ /* 0x000fe2000f8e3cff */
[----:B------:R-:W-:Y:S02]  /*3fb0*/  ULEA UR6, UR10, UR30, 0x8 ;  /* 0x0000001e0a067291 */ /* 0x000fe4000f8e40ff */
[----:B------:R-:W-:Y:S01]  /*3fc0*/  UISETP.NE.AND UP0, UPT, UR22, UR27, UPT ;  /* 0x0000001b1600728c */ /* 0x000fe2000bf05270 */
[----:B-1----:R-:W-:Y:S01]  /*3fd0*/  @P0 SHF.L.U32 R0, R2, 0x1f, RZ ;  /* 0x0000001f02000819 */ /* 0x002fe200000006ff */
[----:B------:R-:W-:Y:S02]  /*3fe0*/  UIADD3 UR20, UPT, UPT, UR6, 0x2, URZ ;  /* 0x0000000206147890 */ /* 0x000fe4000fffe0ff */
[----:B------:R-:W-:Y:S01]  /*3ff0*/  UIADD3 UR16, UPT, UPT, UR6, 0x4, URZ ;  /* 0x0000000406107890 */ /* 0x000fe2000fffe0ff */
[----:B------:R2:W3:Y:S01]  /*4000*/  @P0 SYNCS.PHASECHK.TRANS64.TRYWAIT P2, [UR4], R0 ;  /* 0x00000000ff0005a7 */ /* 0x0004e20008041104 */
[----:B------:R-:W-:Y:S02]  /*4010*/  ULEA UR4, UR10, UR29, 0xa ;  /* 0x0000001d0a047291 */ /* 0x000fe4000f8e50ff */
[----:B------:R-:W-:Y:S02]  /*4020*/  UIADD3 UR12, UPT, UPT, UR6, 0x6, URZ ;  /* 0x00000006060c7890 */ /* 0x000fe4000fffe0ff */
[----:B------:R-:W-:Y:S02]  /*4030*/  UIADD3 UR18, UPT, UPT, UR4, 0x2, URZ ;  /* 0x0000000204127890 */ /* 0x000fe4000fffe0ff */
[----:B------:R-:W-:Y:S02]  /*4040*/  UIADD3 UR14, UPT, UPT, UR4, 0x4, URZ ;  /* 0x00000004040e7890 */ /* 0x000fe4000fffe0ff */
[----:B------:R-:W-:Y:S01]  /*4050*/  UIADD3 UR8, UPT, UPT, UR4, 0x6, URZ ;  /* 0x0000000604087890 */ /* 0x000fe2000fffe0ff */
[----:B------:R-:W-:Y:S01]  /*4060*/  UMOV UR7, 0x40004040 ;  /* 0x4000404000077882 */ /* 0x000fe20000000000 */
[----:B------:R-:W-:Y:S01]  /*4070*/  UMOV UR5, 0x40004040 ;  /* 0x4000404000057882 */ /* 0x000fe20000000000 */
[----:B------:R-:W-:Y:S01]  /*4080*/  UMOV UR21, 0x40004040 ;  /* 0x4000404000157882 */ /* 0x000fe20000000000 */
[----:B------:R2:W-:Y:S01]  /*4090*/  UTCQMMA.2CTA gdesc[UR4], gdesc[UR6], tmem[UR11], tmem[UR40], idesc[UR41], UP2 ;  /* 0x00ff2806040075ea */ /* 0x0005e2000920030b */
[----:B------:R-:W-:Y:S01]  /*40a0*/  UPLOP3.LUT UP2, UPT, UPT, UPT, UPT, 0x80, 0x8 ;  /* 0x000000000008789c */ /* 0x000fe20003f4f070 */
[----:B------:R-:W-:Y:S01]  /*40b0*/  UMOV UR19, 0x40004040 ;  /* 0x4000404000137882 */ /* 0x000fe20000000000 */
[----:B------:R-:W-:Y:S01]  /*40c0*/  UMOV UR17, 0x40004040 ;  /* 0x4000404000117882 */ /* 0x000fe20000000000 */
[----:B------:R2:W-:Y:S01]  /*40d0*/  UTCQMMA.2CTA gdesc[UR18], gdesc[UR20], tmem[UR11], tmem[UR38], idesc[UR39], UPT ;  /* 0x00ff2614120075ea */ /* 0x0005e2000ba0030b */
[----:B------:R-:W-:Y:S01]  /*40e0*/  UMOV UR15, 0x40004040 ;  /* 0x40004040000f7882 */ /* 0x000fe20000000000 */
[----:B------:R-:W-:Y:S01]  /*40f0*/  UMOV UR13, 0x40004040 ;  /* 0x40004040000d7882 */ /* 0x000fe20000000000 */
[----:B------:R-:W-:Y:S01]  /*4100*/  UMOV UR9, 0x40004040 ;  /* 0x4000404000097882 */ /* 0x000fe20000000000 */
[----:B------:R2:W-:Y:S01]  /*4110*/  UTCQMMA.2CTA gdesc[UR14], gdesc[UR16], tmem[UR11], tmem[UR36], idesc[UR37], UPT ;  /* 0x00ff24100e0075ea */ /* 0x0005e2000ba0030b */
[----:B------:R2:W-:Y:S01]  /*4120*/  UTCQMMA.2CTA gdesc[UR8], gdesc[UR12], tmem[UR11], tmem[UR34], idesc[UR35], UPT ;  /* 0x00ff220c080075ea */ /* 0x0005e2000ba0030b */
[----:B------:R2:W-:Y:S01]  /*4130*/  UTCBAR.2CTA.MULTICAST [UR25], URZ, UR28 ;  /* 0x000000ff190073e9 */ /* 0x0005e2000820081c */
[----:B------:R-:W-:Y:S01]  /*4140*/  UMOV UR10, UR23 ;  /* 0x00000017000a7c82 */ /* 0x000fe20008000000 */
[----:B------:R-:W-:Y:S05]  /*4150*/  BRA.U UP0, `(.L_x_80) ;  /* 0xfffffffd00507547 */ /* 0x000fea000b83ffff */
.L_x_77:
[----:B--2---:R-:W-:Y:S01]  /*4160*/  UIADD3 UR4, UPT, UPT, UR31, 0xe0, URZ ;  /* 0x000000e01f047890 */ /* 0x004fe2000fffe0ff */
[----:B------:R-:W-:-:S08]  /*4170*/  UMOV UR22, UR27 ;  /* 0x0000001b00167c82 */ /* 0x000fd00008000000 */
[----:B------:R2:W-:Y:S01]  /*4180*/  UTCBAR.2CTA.MULTICAST [UR4], URZ, UR42 ;  /* 0x000000ff040073e9 */ /* 0x0005e2000820082a */
[----:B------:R-:W-:Y:S02]  /*4190*/  NOP ;  /* 0x0000000000007918 */ /* 0x000fe40000000000 */
.L_x_75:
[----:B--2---:R-:W-:Y:S01]  /*41a0*/  UIADD3 UR4, UPT, UPT, UR32, 0x1, URZ ;  /* 0x0000000120047890 */ /* 0x004fe2000fffe0ff */
[----:B------:R-:W-:-:S03]  /*41b0*/  ISETP.NE.AND P0, PT, R8, 0x2, PT ;  /* 0x000000020800780c */ /* 0x000fc60003f05270 */
[----:B------:R-:W-:Y:S01]  /*41c0*/  UISETP.NE.AND UP0, UPT, UR4, 0x4, UPT ;  /* 0x000000040400788c */ /* 0x000fe2000bf05270 */
[----:B-1----:R-:W-:Y:S02]  /*41d0*/  SEL R0, RZ, 0x1, P0 ;  /* 0x00000001ff007807 */ /* 0x002fe40000000000 */
[----:B------:R-:W-:Y:S01]  /*41e0*/  SEL R8, R8, RZ, P0 ;  /* 0x000000ff08087207 */ /* 0x000fe20000000000 */
[----:B------:R-:W-:Y:S01]  /*41f0*/  USEL UR5, URZ, 0x1, UP0 ;  /* 0x00000001ff057887 */ /* 0x000fe20008000000 */
[----:B------:R-:W-:Y:S01]  /*4200*/  LOP3.LUT R3, R3, R0, RZ, 0x3c, !PT ;  /* 0x0000000003037212 */ /* 0x000fe200078e3cff */
[----:B------:R-:W-:-:S04]  /*4210*/  USEL UR32, UR4, URZ, UP0 ;  /* 0x000000ff04207287 */ /* 0x000fc80008000000 */
[----:B------:R-:W-:Y:S01]  /*4220*/  LOP3.LUT R9, R9, UR5, RZ, 0x3c, !PT ;  /* 0x0000000509097c12 */ /* 0x000fe2000f8e3cff */
[----:B------:R-:W-:Y:S07]  /*4230*/  @P1 BRA `(.L_x_81) ;  /* 0xfffffff800881947 */ /* 0x000fee000383ffff */
[----:B------:R-:W1:Y:S01]  /*4240*/  S2UR UR8, SR_CgaCtaId ;  /* 0x00000000000879c3 */ /* 0x000e620000008800 */
[----:B------:R-:W-:Y:S01]  /*4250*/  ELECT P0, URZ, PT ;  /* 0x0000000000ff782f */ /* 0x000fe20003800000 */
[----:B------:R-:W-:Y:S01]  /*4260*/  HFMA2 R0, -RZ, RZ, 0, 5.9604644775390625e-08 ;  /* 0x00000001ff007431 */ /* 0x000fe200000001ff */
[----:B------:R-:W-:-:S05]  /*4270*/  UMOV UR4, 0x40 ;  /* 0x0000004000047882 */ /* 0x000fca0000000000 */
[----:B------:R-:W-:Y:S01]  /*4280*/  UVIRTCOUNT.DEALLOC.SMPOOL 0x80 ;  /* 0x000000800000784c */ /* 0x000fe20000000000 */
[----:B------:R-:W-:Y:S02]  /*4290*/  UISETP.NE.AND UP1, UPT, UR48, URZ, UPT ;  /* 0x000000ff3000728c */ /* 0x000fe4000bf25270 */
[----:B-1----:R-:W-:-:S09]  /*42a0*/  ULEA UR8, UR8, UR4, 0x18 ;  /* 0x0000000408087291 */ /* 0x002fd2000f8ec0ff */
[----:B------:R1:W-:Y:S01]  /*42b0*/  @P0 STS.U8 [UR8+0x1c], R0 ;  /* 0x00001c00ff000988 */ /* 0x0003e20008000008 */
[----:B------:R-:W-:Y:S05]  /*42c0*/  BRA.U UP1, `(.L_x_82) ;  /* 0x0000000101a07547 */ /* 0x000fea000b800000 */
[----:B------:R-:W-:Y:S01]  /*42d0*/  UIADD3 UR7, UPT, UPT, UR26, 0x100, URZ ;  /* 0x000001001a077890 */ /* 0x000fe2000fffe0ff */
[----:B------:R-:W-:-:S03]  /*42e0*/  SHF.L.U32 R2, R9, 0x1f, RZ ;  /* 0x0000001f09027819 */ /* 0x000fc600000006ff */
[----:B------:R-:W-:-:S09]  /*42f0*/  ULEA UR4, UR32, UR7, 0x3 ;  /* 0x0000000720047291 */ /* 0x000fd2000f8e18ff */
[----:B------:R-:W2:Y:S02]  /*4300*/  SYNCS.PHASECHK.TRANS64.TRYWAIT P0, [UR4], R2 ;  /* 0x00000002ff0075a7 */ /* 0x000ea40008001104 */
[----:B--2---:R-:W-:Y:S05]  /*4310*/  @!P0 BRA `(.L_x_83) ;  /* 0x00000040000c8947 */ /* 0x004fea0003800000 */
.L_x_155:
        /* <DEDUP_REMOVED lines=9> */
.L_x_157:
        /* <DEDUP_REMOVED lines=9> */
.L_x_159:
[----:B------:R-:W-:-:S04]  /*4440*/  UIADD3 UR4, UPT, UPT, UR4, 0x1, URZ ;  /* 0x0000000104047890 */ /* 0x000fc8000fffe0ff */
[----:B------:R-:W-:-:S04]  /*4450*/  UISETP.NE.AND UP0, UPT, UR4, 0x4, UPT ;  /* 0x000000040400788c */ /* 0x000fc8000bf05270 */
[----:B------:R-:W-:Y:S02]  /*4460*/  USEL UR5, URZ, 0x1, UP0 ;  /* 0x00000001ff057887 */ /* 0x000fe40008000000 */
[----:B------:R-:W-:-:S04]  /*4470*/  USEL UR4, UR4, URZ, UP0 ;  /* 0x000000ff04047287 */ /* 0x000fc80008000000 */
[----:B------:R-:W-:Y:S01]  /*4480*/  ULEA UR4, UR4, UR7, 0x3 ;  /* 0x0000000704047291 */ /* 0x000fe2000f8e18ff */
[----:B------:R-:W-:-:S04]  /*4490*/  LOP3.LUT R2, R2, UR5, RZ, 0x3c, !PT ;  /* 0x0000000502027c12 */ /* 0x000fc8000f8e3cff */
[----:B------:R-:W-:Y:S01]  /*44a0*/  SHF.L.U32 R2, R2, 0x1f, RZ ;  /* 0x0000001f02027819 */ /* 0x000fe200000006ff */
[----:B-1----:R-:W-:-:S04]  /*44b0*/  IMAD.U32 R0, RZ, RZ, UR4 ;  /* 0x00000004ff007e24 */ /* 0x002fc8000f8e00ff */
[----:B------:R1:W2:Y:S03]  /*44c0*/  SYNCS.PHASECHK.TRANS64.TRYWAIT P0, [R0+URZ], R2 ;  /* 0x00000002000075a7 */ /* 0x0002a600080011ff */
[----:B--2---:R-:W-:Y:S05]  /*44d0*/  @!P0 NANOSLEEP.SYNCS 0x989680 ;  /* 0x009896800000895d */ /* 0x004fea0003900000 */
[----:B------:R-:W2:Y:S02]  /*44e0*/  @!P0 SYNCS.PHASECHK.TRANS64 P0, [R0+URZ], R2 ;  /* 0x00000002000085a7 */ /* 0x000ea400080010ff */
[----:B--2---:R-:W-:Y:S05]  /*44f0*/  @P0 BRA `(.L_x_86) ;  /* 0x0000000000200947 */ /* 0x004fea0003800000 */
.L_x_87:
[----:B--2---:R2:W4:Y:S02]  /*4500*/  SYNCS.PHASECHK.TRANS64.TRYWAIT P0, [R0+URZ], R2 ;  /* 0x00000002000075a7 */ /* 0x00452400080011ff */
[----:B----4-:R-:W-:Y:S05]  /*4510*/  @!P0 NANOSLEEP.SYNCS 0x989680 ;  /* 0x009896800000895d */ /* 0x010fea0003900000 */
[----:B------:R-:W4:Y:S02]  /*4520*/  @!P0 SYNCS.PHASECHK.TRANS64 P0, [R0+URZ], R2 ;  /* 0x00000002000085a7 */ /* 0x000f2400080010ff */
[----:B----4-:R-:W-:Y:S05]  /*4530*/  @!P0 BRA `(.L_x_87) ;  /* 0xfffffffc00f08947 */ /* 0x010fea000383ffff */
[----:B------:R-:W-:Y:S05]  /*4540*/  BRA `(.L_x_86) ;  /* 0x00000000000c7947 */ /* 0x000fea0003800000 */
.L_x_82:
[----:B------:R-:W-:-:S04]  /*4550*/  UIADD3 UR4, UPT, UPT, UR26, 0x140, URZ ;  /* 0x000001401a047890 */ /* 0x000fc8000fffe0ff */
[----:B------:R-:W-:-:S09]  /*4560*/  UPRMT UR4, UR47, 0x654, UR4 ;  /* 0x000006542f047896 */ /* 0x000fd20008000004 */
[----:B------:R-:W-:Y:S03]  /*4570*/  SYNCS.ARRIVE.TRANS64.RED.A1T0 RZ, [UR4], RZ ;  /* 0x000000ffffff79a7 */ /* 0x000fe60008100404 */
.L_x_86:
[----:B-12---:R-:W-:Y:S01]  /*4580*/  SHF.L.U32 R2, RZ, 0x1f, RZ ;  /* 0x0000001fff027819 */ /* 0x006fe200000006ff */
[----:B------:R-:W-:Y:S01]  /*4590*/  UIADD3 UR4, UPT, UPT, UR26, 0x140, URZ ;  /* 0x000001401a047890 */ /* 0x000fe2000fffe0ff */
[----:B------:R-:W-:Y:S02]  /*45a0*/  PLOP3.LUT P0, PT, PT, PT, UP1, 0x80, 0x8 ;  /* 0x000000000008781c */ /* 0x000fe40003f0f018 */
[----:B------:R-:W1:Y:S02]  /*45b0*/  SYNCS.PHASECHK.TRANS64.TRYWAIT P1, [UR26+0x140], R2 ;  /* 0x00014002ff0075a7 */ /* 0x000e64000802111a */
[----:B-1----:R-:W-:Y:S09]  /*45c0*/  @!P1 BRA `(.L_x_88) ;  /* 0x0000003c00a89947 */ /* 0x002ff20003800000 */
.L_x_161:
[----:B------:R-:W-:Y:S01]  /*45d0*/  @!UP1 UPRMT UR4, UR47, 0x654, UR4 ;  /* 0x000006542f049896 */ /* 0x000fe20008000004 */
[----:B------:R-:W-:Y:S01]  /*45e0*/  UMOV UR5, 0xffff ;  /* 0x0000ffff00057882 */ /* 0x000fe20000000000 */
[----:B------:R-:W-:-:S07]  /*45f0*/  UMOV UR6, 0x1 ;  /* 0x0000000100067882 */ /* 0x000fce0000000000 */
[----:B------:R-:W-:Y:S01]  /*4600*/  @!P0 SYNCS.ARRIVE.TRANS64.RED.A1T0 RZ, [UR4], RZ ;  /* 0x000000ffffff89a7 */ /* 0x000fe20008100404 */
[----:B------:R-:W-:Y:S01]  /*4610*/  NOP ;  /* 0x0000000000007918 */ /* 0x000fe20000000000 */
[----:B-1----:R-:W1:Y:S01]  /*4620*/  LDS R0, [UR8+0x14] ;  /* 0x00001408ff007984 */ /* 0x002e620008000800 */
[----:B------:R-:W-:-:S04]  /*4630*/  ULOP3.LUT UR4, UR44, 0xffff, URZ, 0xc0, !UPT ;  /* 0x0000ffff2c047892 */ /* 0x000fc8000f8ec0ff */
[----:B------:R-:W-:-:S04]  /*4640*/  USHF.R.U32.HI UR4, URZ, 0x5, UR4 ;  /* 0x00000005ff047899 */ /* 0x000fc80008011604 */
[----:B------:R-:W-:Y:S02]  /*4650*/  USHF.L.U32 UR5, UR5, UR4, URZ ;  /* 0x0000000405057299 */ /* 0x000fe400080006ff */
[----:B------:R-:W-:-:S04]  /*4660*/  USHF.L.U32 UR4, UR6, UR4, URZ ;  /* 0x0000000406047299 */ /* 0x000fc800080006ff */
[----:B-1----:R-:W-:-:S04]  /*4670*/  LOP3.LUT R0, R0, UR5, RZ, 0xc0, !PT ;  /* 0x0000000500007c12 */ /* 0x002fc8000f8ec0ff */
[----:B------:R-:W-:-:S13]  /*4680*/  ISETP.NE.AND P0, PT, R0, UR5, PT ;  /* 0x0000000500007c0c */ /* 0x000fda000bf05270 */
[----:B------:R-:W-:Y:S05]  /*4690*/  @P0 BRA `(.L_x_89) ;  /* 0x0000000000580947 */ /* 0x000fea0003800000 */
[----:B------:R-:W1:Y:S02]  /*46a0*/  LDS R0, [UR8+0x18] ;  /* 0x00001808ff007984 */ /* 0x000e640008000800 */
[----:B-1----:R-:W-:-:S04]  /*46b0*/  LOP3.LUT R0, R0, UR4, RZ, 0xc0, !PT ;  /* 0x0000000400007c12 */ /* 0x002fc8000f8ec0ff */
[----:B------:R-:W-:-:S13]  /*46c0*/  ISETP.NE.AND P0, PT, R0, UR4, PT ;  /* 0x0000000400007c0c */ /* 0x000fda000bf05270 */
[----:B------:R-:W-:Y:S05]  /*46d0*/  @P0 BRA `(.L_x_90) ;  /* 0x00000000003c0947 */ /* 0x000fea0003800000 */
[----:B------:R-:W1:Y:S01]  /*46e0*/  S2R R2, SR_LANEID ;  /* 0x0000000000027919 */ /* 0x000e620000000000 */
[----:B------:R-:W-:-:S06]  /*46f0*/  ULOP3.LUT UR5, URZ, UR5, URZ, 0x33, !UPT ;  /* 0x00000005ff057292 */ /* 0x000fcc000f8e33ff */
[----:B------:R-:W-:-:S04]  /*4700*/  IMAD.U32 R0, RZ, RZ, UR5 ;  /* 0x00000005ff007e24 */ /* 0x000fc8000f8e00ff */
[----:B------:R2:W4:Y:S02]  /*4710*/  REDUX UR7, R0 ;  /* 0x00000000000773c4 */ /* 0x0005240000000000 */
[----:B------:R1:W-:Y:S01]  /*4720*/  UTCATOMSWS.AND URZ, UR5 ;  /* 0x0000000500ff79e3 */ /* 0x0003e20008000000 */
[----:B--2---:R-:W-:Y:S01]  /*4730*/  LOP3.LUT R0, RZ, UR4, RZ, 0x33, !PT ;  /* 0x00000004ff007c12 */ /* 0x004fe2000f8e33ff */
[----:B------:R-:W-:Y:S02]  /*4740*/  VOTEU.ANY UR4, UPT, PT ;  /* 0x0000000000047886 */ /* 0x000fe400038e0100 */
[----:B------:R-:W-:Y:S02]  /*4750*/  UFLO.U32 UR4, UR4 ;  /* 0x00000004000472bd */ /* 0x000fe400080e0000 */
[----:B------:R-:W2:Y:S04]  /*4760*/  REDUX UR6, R0 ;  /* 0x00000000000673c4 */ /* 0x000ea80000000000 */
[----:B-1----:R-:W-:-:S02]  /*4770*/  ISETP.EQ.U32.AND P0, PT, R2, UR4, PT ;  /* 0x0000000402007c0c */ /* 0x002fc4000bf02070 */
[----:B----4-:R-:W-:-:S11]  /*4780*/  MOV R2, UR7 ;  /* 0x0000000700027c02 */ /* 0x010fd60008000f00 */
[----:B------:R1:W-:Y:S01]  /*4790*/  @P0 ATOMS.AND RZ, [UR8+0x14], R2 ;  /* 0x00001402ffff098c */ /* 0x0003e2000a800008 */
[----:B--2---:R-:W-:-:S05]  /*47a0*/  IMAD.U32 R0, RZ, RZ, UR6 ;  /* 0x00000006ff007e24 */ /* 0x004fca000f8e00ff */
[----:B------:R1:W-:Y:S01]  /*47b0*/  @P0 ATOMS.AND RZ, [UR8+0x18], R0 ;  /* 0x00001800ffff098c */ /* 0x0003e2000a800008 */
[----:B------:R-:W-:Y:S05]  /*47c0*/  BRA `(.L_x_91) ;  /* 0x0000000000147947 */ /* 0x000fea0003800000 */
.L_x_90:
[----:B------:R-:W-:Y:S02]  /*47d0*/  MOV R2, 0x47f0 ;  /* 0x000047f000027802 */ /* 0x000fe40000000f00 */
[----:B---3-5:R-:W-:Y:S05]  /*47e0*/  CALL.REL.NOINC `($__internal_0_$__cuda_sm10x_tcgen05_guardrail_trap_col_being_dealloced_not_returned_by_alloc) ;  /* 0x0000003c00bc7944 */ /* 0x028fea0003c00000 */
[----:B------:R-:W-:Y:S05]  /*47f0*/  BRA `(.L_x_91) ;  /* 0x0000000000087947 */ /* 0x000fea0003800000 */
.L_x_89:
[----:B------:R-:W-:Y:S02]  /*4800*/  MOV R2, 0x4820 ;  /* 0x0000482000027802 */ /* 0x000fe40000000f00 */
[----:B---3-5:R-:W-:Y:S05]  /*4810*/  CALL.REL.NOINC `($__internal_2_$__cuda_sm10x_tcgen05_guardrail_trap_unallocated_columns_being_dealloced) ;  /* 0x0000003c00c87944 */ /* 0x028fea0003c00000 */
.L_x_91:
[----:B------:R-:W-:Y:S01]  /*4820*/  NOP ;  /* 0x0000000000007918 */ /* 0x000fe20000000000 */
[----:B------:R-:W-:Y:S05]  /*4830*/  EXIT ;  /* 0x000000000000794d */ /* 0x000fea0003800000 */
.L_x_62:
[----:B------:R-:W-:-:S09]  /*4840*/  UISETP.NE.OR UP0, UPT, UR13, 0x3, !UP3 ;  /* 0x000000030d00788c */ /* 0x000fd2000df05670 */
[----:B------:R-:W-:Y:S05]  /*4850*/  BRA.U UP0, `(.L_x_92) ;  /* 0x0000000d000c7547 */ /* 0x000fea000b800000 */
[----:B------:R-:W1:Y:S01]  /*4860*/  S2UR UR10, SR_CgaCtaId ;  /* 0x00000000000a79c3 */ /* 0x000e620000008800 */
[----:B------:R-:W2:Y:S01]  /*4870*/  LDCU UR26, c[0x0][0x370] ;  /* 0x00006e00ff1a77ac */ /* 0x000ea20008000800 */
[----:B------:R-:W-:Y:S02]  /*4880*/  HFMA2 R13, -RZ, RZ, 0, 0 ;  /* 0x00000000ff0d7431 */ /* 0x000fe400000001ff */
[----:B------:R-:W-:Y:S01]  /*4890*/  IMAD.MOV.U32 R15, RZ, RZ, 0x1 ;  /* 0x00000001ff0f7424 */ /* 0x000fe200078e00ff */
[----:B------:R-:W-:Y:S01]  /*48a0*/  MOV R12, 0x2000 ;  /* 0x00002000000c7802 */ /* 0x000fe20000000f00 */
[----:B------:R-:W2:Y:S01]  /*48b0*/  LDCU.128 UR28, c[0x0][0xb10] ;  /* 0x00016200ff1c77ac */ /* 0x000ea20008000c00 */
[----:B------:R-:W-:Y:S01]  /*48c0*/  IMAD.MOV.U32 R14, RZ, RZ, RZ ;  /* 0x000000ffff0e7224 */ /* 0x000fe200078e00ff */
[----:B------:R-:W3:Y:S01]  /*48d0*/  LDC.64 R16, c[0x0][0x348] ;  /* 0x0000d200ff107b82 */ /* 0x000ee20000000a00 */
[----:B------:R-:W4:Y:S01]  /*48e0*/  LDCU UR25, c[0x0][0x374] ;  /* 0x00006e80ff1977ac */ /* 0x000f220008000800 */
[----:B------:R-:W1:Y:S06]  /*48f0*/  LDCU UR16, c[0x0][0xb0c] ;  /* 0x00016180ff1077ac */ /* 0x000e6c0008000800 */
[----:B------:R-:W3:Y:S01]  /*4900*/  LDC.64 R2, c[0x0][0x888] ;  /* 0x00022200ff027b82 */ /* 0x000ee20000000a00 */
[----:B------:R-:W1:Y:S01]  /*4910*/  LDCU UR35, c[0x0][0xb20] ;  /* 0x00016400ff2377ac */ /* 0x000e620008000800 */
[----:B------:R-:W1:Y:S06]  /*4920*/  LDCU UR4, c[0x0][0xb30] ;  /* 0x00016600ff0477ac */ /* 0x000e6c0008000800 */
[----:B------:R-:W3:Y:S01]  /*4930*/  LDC.64 R4, c[0x0][0x890] ;  /* 0x00022400ff047b82 */ /* 0x000ee20000000a00 */
[----:B------:R-:W-:Y:S01]  /*4940*/  UMOV UR17, 0x400 ;  /* 0x0000040000117882 */ /* 0x000fe20000000000 */
[----:B--2---:R-:W-:-:S02]  /*4950*/  UIMAD.WIDE.U32 UR6, UR26, UR28, URZ ;  /* 0x0000001c1a0672a5 */ /* 0x004fc4000f8e00ff */
[----:B----4-:R-:W-:Y:S02]  /*4960*/  UIMAD.WIDE.U32 UR8, UR25, UR31, URZ ;  /* 0x0000001f190872a5 */ /* 0x010fe4000f8e00ff */
[----:B-1----:R-:W-:Y:S02]  /*4970*/  ULEA UR17, UR10, UR17, 0x18 ;  /* 0x000000110a117291 */ /* 0x002fe4000f8ec0ff */
[----:B------:R-:W-:Y:S02]  /*4980*/  UPLOP3.LUT UP3, UPT, UPT, UPT, UPT, 0x40, 0x4 ;  /* 0x000000000004789c */ /* 0x000fe40003f6e870 */
[----:B------:R-:W-:Y:S01]  /*4990*/  UIADD3 UR27, UPT, UPT, UR17, 0xa0, URZ ;  /* 0x000000a0111b7890 */ /* 0x000fe2000fffe0ff */
[----:B------:R-:W-:Y:S01]  /*49a0*/  UMOV UR6, UR7 ;  /* 0x0000000700067c82 */ /* 0x000fe20008000000 */
[----:B------:R-:W-:Y:S01]  /*49b0*/  UMOV UR32, UR9 ;  /* 0x0000000900207c82 */ /* 0x000fe20008000000 */
[----:B------:R-:W-:Y:S02]  /*49c0*/  UISETP.GE.AND UP0, UPT, UR40, 0x1, UPT ;  /* 0x000000012800788c */ /* 0x000fe4000bf06270 */
[----:B------:R-:W-:Y:S01]  /*49d0*/  UISETP.NE.AND UP4, UPT, UR40, 0x1, UPT ;  /* 0x000000012800788c */ /* 0x000fe2000bf85270 */
[----:B------:R-:W1:Y:S01]  /*49e0*/  LDCU.64 UR14, c[0x0][0xb28] ;  /* 0x00016500ff0e77ac */ /* 0x000e620008000a00 */
[----:B------:R-:W-:-:S02]  /*49f0*/  UISETP.NE.AND UP6, UPT, UR16, 0x1, UPT ;  /* 0x000000011000788c */ /* 0x000fc4000bfc5270 */
[----:B------:R-:W-:Y:S02]  /*4a00*/  UISETP.NE.AND UP5, UPT, UR30, 0x1, UPT ;  /* 0x000000011e00788c */ /* 0x000fe4000bfa5270 */
[----:B------:R-:W-:Y:S02]  /*4a10*/  UPRMT UR27, UR10, 0x654, UR27 ;  /* 0x000006540a1b7896 */ /* 0x000fe4000800001b */
[----:B------:R-:W-:Y:S02]  /*4a20*/  USHF.R.U32.HI UR33, URZ, UR29, UR6 ;  /* 0x0000001dff217299 */ /* 0x000fe40008011606 */
[----:B------:R-:W-:Y:S02]  /*4a30*/  USHF.R.U32.HI UR32, URZ, UR35, UR32 ;  /* 0x00000023ff207299 */ /* 0x000fe40008011620 */
[----:B------:R-:W-:-:S11]  /*4a40*/  UISETP.NE.AND UP2, UPT, UR4, 0x1, UPT ;  /* 0x000000010400788c */ /* 0x000fd6000bf45270 */
.L_x_100:
[C---:B------:R-:W-:Y:S02]  /*4a50*/  LEA R7, R14.reuse, UR17, 0x3 ;  /* 0x000000110e077c11 */ /* 0x040fe4000f8e18ff */
[----:B------:R-:W-:Y:S02]  /*4a60*/  SHF.L.U32 R0, R13, 0x1f, RZ ;  /* 0x0000001f0d007819 */ /* 0x000fe400000006ff */
[----:B------:R-:W-:Y:S02]  /*4a70*/  LEA R8, R14, UR17, 0x4 ;  /* 0x000000110e087c11 */ /* 0x000fe4000f8e20ff */
[----:B--2---:R-:W2:Y:S02]  /*4a80*/  SYNCS.PHASECHK.TRANS64.TRYWAIT P0, [R7+URZ+0xc0], R0 ;  /* 0x0000c000070075a7 */ /* 0x004ea400080011ff */
[----:B--2---:R-:W-:Y:S05]  /*4a90*/  @!P0 BRA `(.L_x_93) ;  /* 0x00000038008c8947 */ /* 0x004fea0003800000 */
.L_x_162:
[----:B------:R-:W4:Y:S01]  /*4aa0*/  LDS.128 R8, [R8+0x150] ;  /* 0x0001500008087984 */ /* 0x000f220000000c00 */
[----:B------:R-:W-:Y:S01]  /*4ab0*/  UISETP.GE.AND UP0, UPT, UR40, 0x1, UPT ;  /* 0x000000012800788c */ /* 0x000fe2000bf06270 */
[----:B------:R-:W-:Y:S01]  /*4ac0*/  @!PT LDS RZ, [RZ] ;  /* 0x00000000fffff984 */ /* 0x000fe20000000800 */
[----:B------:R-:W-:Y:S01]  /*4ad0*/  @!PT LDS RZ, [RZ] ;  /* 0x00000000fffff984 */ /* 0x000fe20000000800 */
[----:B------:R-:W-:Y:S01]  /*4ae0*/  @!PT LDS RZ, [RZ] ;  /* 0x00000000fffff984 */ /* 0x000fe20000000800 */
[----:B------:R-:W-:Y:S01]  /*4af0*/  @!PT LDS RZ, [RZ] ;  /* 0x00000000fffff984 */ /* 0x000fe20000000800 */
[----:B------:R1:W-:Y:S06]  /*4b00*/  MEMBAR.ALL.CTA ;  /* 0x0000000000007992 */ /* 0x0003ec0000008000 */
[----:B-1----:R-:W1:Y:S01]  /*4b10*/  FENCE.VIEW.ASYNC.S ;  /* 0x00000000000073c6 */ /* 0x002e620000000000 */
[----:B----4-:R-:W-:Y:S11]  /*4b20*/  LOP3.LUT P0, RZ, R10, 0x1, RZ, 0xc0, !PT ;  /* 0x000000010aff7812 */ /* 0x010ff6000780c0ff */
[----:B------:R-:W-:Y:S02]  /*4b30*/  @!UPT UIADD3 URZ, UPT, UPT, URZ, URZ, URZ ;  /* 0x000000fffffff290 */ /* 0x000fe4000fffe0ff */
[----:B-1----:R-:W-:Y:S01]  /*4b40*/  VOTEU.ANY UP1, P0 ;  /* 0x0000000000ff7886 */ /* 0x002fe20000020100 */
[----:B------:R-:W-:Y:S11]  /*4b50*/  PLOP3.LUT P0, PT, PT, PT, UP1, 0x80, 0x8 ;  /* 0x000000000008781c */ /* 0x000ff60003f0f018 */
[----:B------:R-:W-:Y:S02]  /*4b60*/  @!UPT UIADD3 URZ, UPT, UPT, URZ, URZ, URZ ;  /* 0x000000fffffff290 */ /* 0x000fe4000fffe0ff */
[----:B--2---:R-:W-:Y:S02]  /*4b70*/  @P0 SHF.R.U32.HI R0, RZ, 0x10, R9 ;  /* 0x00000010ff000819 */ /* 0x004fe40000011609 */
[----:B------:R-:W-:Y:S02]  /*4b80*/  @P0 MOV R6, R8 ;  /* 0x0000000800060202 */ /* 0x000fe40000000f00 */
[----:B------:R-:W-:Y:S01]  /*4b90*/  @P0 R2UR UR4, R0 ;  /* 0x00000000000402ca */ /* 0x000fe200000e0000 */
[----:B------:R-:W-:Y:S01]  /*4ba0*/  VIADD R0, R7, 0xd0 ;  /* 0x000000d007007836 */ /* 0x000fe20000000000 */
[----:B------:R-:W-:Y:S02]  /*4bb0*/  @P0 LOP3.LUT R8, R9, 0xffff, RZ, 0xc0, !PT ;  /* 0x0000ffff09080812 */ /* 0x000fe400078ec0ff */
[----:B------:R-:W-:Y:S02]  /*4bc0*/  @P0 R2UR UR6, R6 ;  /* 0x00000000060602ca */ /* 0x000fe400000e0000 */
[----:B------:R-:W-:Y:S02]  /*4bd0*/  PRMT R0, RZ, 0x654, R0 ;  /* 0x00000654ff007816 */ /* 0x000fe40000000000 */
[----:B------:R-:W-:Y:S02]  /*4be0*/  @P0 R2UR UR5, R8 ;  /* 0x00000000080502ca */ /* 0x000fe400000e0000 */
[----:B------:R1:W-:Y:S03]  /*4bf0*/  SYNCS.ARRIVE.TRANS64.RED.A1T0 RZ, [R0+URZ], RZ ;  /* 0x000000ff00ff79a7 */ /* 0x0003e600081004ff */
[----:B------:R-:W-:Y:S04]  /*4c00*/  @UP1 UMOV UR24, UR4 ;  /* 0x0000000400181c82 */ /* 0x000fe80008000000 */
[----:B------:R-:W-:Y:S04]  /*4c10*/  @UP1 UMOV UR13, UR6 ;  /* 0x00000006000d1c82 */ /* 0x000fe80008000000 */
[----:B------:R-:W-:Y:S01]  /*4c20*/  @UP1 UMOV UR7, UR5 ;  /* 0x0000000500071c82 */ /* 0x000fe20008000000 */
[----:B------:R-:W-:Y:S05]  /*4c30*/  BRA.U !UP0, `(.L_x_94) ;  /* 0x0000000108a47547 */ /* 0x000fea000b800000 */
[----:B------:R-:W-:Y:S02]  /*4c40*/  UIMAD.WIDE.U32 UR10, UR7, UR31, URZ ;  /* 0x0000001f070a72a5 */ /* 0x000fe4000f8e00ff */
[----:B------:R-:W-:Y:S02]  /*4c50*/  UIMAD.WIDE.U32 UR18, UR13, UR28, URZ ;  /* 0x0000001c0d1272a5 */ /* 0x000fe4000f8e00ff */
[----:B------:R-:W-:Y:S02]  /*4c60*/  USEL UR4, UR25, UR32, !UP5 ;  /* 0x0000002019047287 */ /* 0x000fe4000e800000 */
[----:B------:R-:W-:Y:S02]  /*4c70*/  USEL UR8, UR26, UR33, !UP6 ;  /* 0x000000211a087287 */ /* 0x000fe4000f000000 */
[----:B------:R-:W-:Y:S02]  /*4c80*/  UIMAD.WIDE.U32 UR20, UR4, UR14, URZ ;  /* 0x0000000e041472a5 */ /* 0x000fe4000f8e00ff */
[----:B------:R-:W-:Y:S01]  /*4c90*/  UIMAD.WIDE.U32 UR22, UR8, UR14, URZ ;  /* 0x0000000e081672a5 */ /* 0x000fe2000f8e00ff */
[----:B------:R-:W-:Y:S02]  /*4ca0*/  UMOV UR5, UR11 ;  /* 0x0000000b00057c82 */ /* 0x000fe40008000000 */
[----:B------:R-:W-:Y:S03]  /*4cb0*/  USHF.R.U32.HI UR6, URZ, UR35, UR5 ;  /* 0x00000023ff067299 */ /* 0x000fe60008011605 */
[----:B------:R-:W-:Y:S01]  /*4cc0*/  UMOV UR5, UR19 ;  /* 0x0000001300057c82 */ /* 0x000fe20008000000 */
[----:B------:R-:W-:Y:S02]  /*4cd0*/  USEL UR6, UR7, UR6, !UP5 ;  /* 0x0000000607067287 */ /* 0x000fe4000e800000 */
[----:B------:R-:W-:Y:S02]  /*4ce0*/  USHF.R.U32.HI UR9, URZ, UR29, UR5 ;  /* 0x0000001dff097299 */ /* 0x000fe40008011605 */
[----:B------:R-:W-:Y:S01]  /*4cf0*/  UIMAD.WIDE.U32 UR10, UR6, UR14, URZ ;  /* 0x0000000e060a72a5 */ /* 0x000fe2000f8e00ff */
[----:B------:R-:W-:Y:S02]  /*4d00*/  UMOV UR5, UR21 ;  /* 0x0000001500057c82 */ /* 0x000fe40008000000 */
[----:B------:R-:W-:Y:S03]  /*4d10*/  @UP4 USHF.R.U32.HI UR4, URZ, UR15, UR5 ;  /* 0x0000000fff044299 */ /* 0x000fe60008011605 */
[----:B------:R-:W-:Y:S01]  /*4d20*/  UMOV UR5, UR23 ;  /* 0x0000001700057c82 */ /* 0x000fe20008000000 */
[----:B------:R-:W-:Y:S02]  /*4d30*/  UIMAD UR4, UR40, UR4, URZ ;  /* 0x00000004280472a4 */ /* 0x000fe4000f8e02ff */
[----:B------:R-:W-:Y:S02]  /*4d40*/  @UP4 USHF.R.U32.HI UR8, URZ, UR15, UR5 ;  /* 0x0000000fff084299 */ /* 0x000fe40008011605 */
[----:B------:R-:W-:Y:S02]  /*4d50*/  USEL UR5, UR13, UR9, !UP6 ;  /* 0x000000090d057287 */ /* 0x000fe4000f000000 */
[----:B------:R-:W-:Y:S02]  /*4d60*/  UIMAD UR9, UR40, UR8, URZ ;  /* 0x00000008280972a4 */ /* 0x000fe4000f8e02ff */
[----:B------:R-:W-:Y:S03]  /*4d70*/  UISETP.GE.AND UP0, UPT, UR6, UR4, UPT ;  /* 0x000000040600728c */ /* 0x000fe6000bf06270 */
[----:B------:R-:W-:Y:S01]  /*4d80*/  UMOV UR4, UR11 ;  /* 0x0000000b00047c82 */ /* 0x000fe20008000000 */
[----:B------:R-:W-:Y:S02]  /*4d90*/  UISETP.GE.OR UP0, UPT, UR5, UR9, UP0 ;  /* 0x000000090500728c */ /* 0x000fe40008706670 */
[----:B------:R-:W-:Y:S02]  /*4da0*/  USHF.R.U32.HI UR4, URZ, UR15, UR4 ;  /* 0x0000000fff047299 */ /* 0x000fe40008011604 */
[----:B------:R-:W-:Y:S02]  /*4db0*/  UIMAD.WIDE.U32 UR10, UR5, UR14, URZ ;  /* 0x0000000e050a72a5 */ /* 0x000fe4000f8e00ff */
[----:B------:R-:W-:Y:S04]  /*4dc0*/  USEL UR12, UR6, UR4, !UP4 ;  /* 0x00000004060c7287 */ /* 0x000fe8000e000000 */
[----:B------:R-:W-:Y:S01]  /*4dd0*/  UIADD3 UR9, UPT, UPT, -UR12, URZ, URZ ;  /* 0x000000ff0c097290 */ /* 0x000fe2000fffe1ff */
[----:B------:R-:W-:Y:S02]  /*4de0*/  @!UP0 UMOV UR4, UR11 ;  /* 0x0000000b00048c82 */ /* 0x000fe40008000000 */
[----:B------:R-:W-:Y:S02]  /*4df0*/  @!UP0 USHF.R.U32.HI UR4, URZ, UR15, UR4 ;  /* 0x0000000fff048299 */ /* 0x000fe40008011604 */
[----:B------:R-:W-:Y:S02]  /*4e00*/  UIMAD UR9, UR40, UR9, UR6 ;  /* 0x00000009280972a4 */ /* 0x000fe4000f8e0206 */
[----:B------:R-:W-:Y:S04]  /*4e10*/  @!UP0 USEL UR4, UR5, UR4, !UP4 ;  /* 0x0000000405048287 */ /* 0x000fe8000e000000 */
[----:B------:R-:W-:Y:S02]  /*4e20*/  @!UP0 UIMAD UR9, UR8, UR9, UR4 ;  /* 0x00000009080982a4 */ /* 0x000fe4000f8e0204 */
[----:B------:R-:W-:Y:S02]  /*4e30*/  @!UP0 UIADD3 UR10, UPT, UPT, UR12, -UR4, URZ ;  /* 0x800000040c0a8290 */ /* 0x000fe4000fffe0ff */
[----:B------:R-:W-:Y:S02]  /*4e40*/  UIADD3 UR4, UPT, UPT, -UR5, URZ, URZ ;  /* 0x000000ff05047290 */ /* 0x000fe4000fffe1ff */
[----:B------:R-:W-:Y:S02]  /*4e50*/  UIADD3 UR8, UPT, UPT, -UR6, URZ, URZ ;  /* 0x000000ff06087290 */ /* 0x000fe4000fffe1ff */
[----:B------:R-:W-:Y:S02]  /*4e60*/  @!UP0 UIMAD UR6, UR10, UR40, UR5 ;  /* 0x000000280a0682a4 */ /* 0x000fe4000f8e0205 */
[----:B------:R-:W-:Y:S02]  /*4e70*/  UIMAD UR13, UR16, UR4, UR13 ;  /* 0x00000004100d72a4 */ /* 0x000fe4000f8e020d */
[----:B------:R-:W-:Y:S01]  /*4e80*/  UIMAD UR7, UR30, UR8, UR7 ;  /* 0x000000081e0772a4 */ /* 0x000fe2000f8e0207 */
[----:B------:R-:W-:Y:S02]  /*4e90*/  @!UP0 UMOV UR5, UR9 ;  /* 0x0000000900058c82 */ /* 0x000fe40008000000 */
[----:B------:R-:W-:Y:S02]  /*4ea0*/  UIMAD UR13, UR5, UR16, UR13 ;  /* 0x00000010050d72a4 */ /* 0x000fe4000f8e020d */
[----:B------:R-:W-:Y:S11]  /*4eb0*/  UIMAD UR7, UR6, UR30, UR7 ;  /* 0x0000001e060772a4 */ /* 0x000ff6000f8e0207 */
[----:B------:R-:W-:Y:S01]  /*4ec0*/  @!UPT UIADD3 URZ, UPT, UPT, URZ, URZ, URZ ;  /* 0x000000fffffff290 */ /* 0x000fe2000fffe0ff */
.L_x_94:
[----:B------:R-:W2:Y:S01]  /*4ed0*/  @!UP2 LDCU.128 UR20, c[0x0][0xb10] ;  /* 0x00016200ff14a7ac */ /* 0x000ea20008000c00 */
[C---:B---3--:R-:W-:Y:S02]  /*4ee0*/  ISETP.NE.U32.AND P1, PT, R4.reuse, RZ, PT ;  /* 0x000000ff0400720c */ /* 0x048fe40003f25070 */
[----:B------:R-:W-:Y:S02]  /*4ef0*/  ISETP.NE.U32.AND P0, PT, R4, RZ, PT ;  /* 0x000000ff0400720c */ /* 0x000fe40003f05070 */
[C---:B------:R-:W-:Y:S02]  /*4f00*/  ISETP.NE.AND.EX P1, PT, R5.reuse, RZ, PT, P1 ;  /* 0x000000ff0500720c */ /* 0x040fe40003f25310 */
[----:B------:R-:W-:Y:S01]  /*4f10*/  ISETP.NE.AND.EX P0, PT, R5, RZ, PT, P0 ;  /* 0x000000ff0500720c */ /* 0x000fe20003f05300 */
[----:B------:R-:W3:Y:S01]  /*4f20*/  @!UP2 LDCU UR5, c[0x0][0xb0c] ;  /* 0x00016180ff05a7ac */ /* 0x000ee20008000800 */
[----:B------:R-:W-:Y:S01]  /*4f30*/  SHF.L.U32 R6, R15, 0x1f, RZ ;  /* 0x0000001f0f067819 */ /* 0x000fe200000006ff */
[----:B--2---:R-:W-:Y:S07]  /*4f40*/  UIMAD.WIDE.U32 UR8, UR13, UR20, URZ ;  /* 0x000000140d0872a5 */ /* 0x004fee000f8e00ff */
[----:B------:R-:W-:Y:S01]  /*4f50*/  @!UP2 UMOV UR4, UR9 ;  /* 0x000000090004ac82 */ /* 0x000fe20008000000 */
[----:B---3--:R-:W-:Y:S02]  /*4f60*/  @!UP2 UISETP.NE.AND UP0, UPT, UR5, 0x1, UPT ;  /* 0x000000010500a88c */ /* 0x008fe4000bf05270 */
[----:B------:R-:W-:Y:S02]  /*4f70*/  @!UP2 USHF.R.U32.HI UR4, URZ, UR21, UR4 ;  /* 0x00000015ff04a299 */ /* 0x000fe40008011604 */
[----:B------:R-:W-:Y:S02]  /*4f80*/  UIMAD.WIDE.U32 UR8, UR7, UR23, URZ ;  /* 0x00000017070872a5 */ /* 0x000fe4000f8e00ff */
[----:B------:R-:W-:Y:S02]  /*4f90*/  @!UP2 USEL UR10, UR13, UR4, !UP0 ;  /* 0x000000040d0aa287 */ /* 0x000fe4000c000000 */
[----:B------:R-:W-:Y:S03]  /*4fa0*/  @!UP2 UISETP.NE.AND UP0, UPT, UR22, 0x1, UPT ;  /* 0x000000011600a88c */ /* 0x000fe6000bf05270 */
[----:B------:R-:W-:Y:S02]  /*4fb0*/  @!UP2 UMOV UR6, UR9 ;  /* 0x000000090006ac82 */ /* 0x000fe40008000000 */
[----:B------:R-:W2:Y:S02]  /*4fc0*/  @!UP2 LDCU UR4, c[0x0][0xb20] ;  /* 0x00016400ff04a7ac */ /* 0x000ea40008000800 */
[----:B--2---:R-:W-:Y:S04]  /*4fd0*/  @!UP2 USHF.R.U32.HI UR6, URZ, UR4, UR6 ;  /* 0x00000004ff06a299 */ /* 0x004fe80008011606 */
[----:B------:R-:W-:Y:S04]  /*4fe0*/  @!UP2 USEL UR6, UR7, UR6, !UP0 ;  /* 0x000000060706a287 */ /* 0x000fe8000c000000 */
[----:B------:R-:W-:Y:S02]  /*4ff0*/  @!UP2 UIADD3 UR4, UPT, UPT, -UR10, UR6, URZ ;  /* 0x000000060a04a290 */ /* 0x000fe4000fffe1ff */
[----:B------:R-:W-:Y:S02]  /*5000*/  @!UP2 UIADD3 UR6, UPT, UPT, UR10, -UR6, URZ ;  /* 0x800000060a06a290 */ /* 0x000fe4000fffe0ff */
[----:B------:R-:W-:Y:S02]  /*5010*/  @!UP2 UIMAD UR13, UR4, UR5, UR13 ;  /* 0x00000005040da2a4 */ /* 0x000fe4000f8e020d */
[----:B------:R-:W-:Y:S01]  /*5020*/  @!UP2 UIMAD UR7, UR6, UR22, UR7 ;  /* 0x000000160607a2a4 */ /* 0x000fe2000f8e0207 */
[----:B------:R-:W-:Y:S11]  /*5030*/  BRA.U UP3, `(.L_x_95) ;  /* 0x0000000103107547 */ /* 0x000ff6000b800000 */
[----:B------:R-:W-:Y:S04]  /*5040*/  MOV R7, UR34 ;  /* 0x0000002200077c02 */ /* 0x000fe80008000f00 */
[----:B------:R-:W-:Y:S04]  /*5050*/  SHF.L.U32 R7, R7, 0x1f, RZ ;  /* 0x0000001f07077819 */ /* 0x000fe800000006ff */
[----:B------:R-:W2:Y:S02]  /*5060*/  SYNCS.PHASECHK.TRANS64.TRYWAIT P2, [UR17+0xb8], R7 ;  /* 0x0000b807ff0075a7 */ /* 0x000ea40008041111 */
[----:B--2---:R-:W-:Y:S05]  /*5070*/  @!P2 BRA `(.L_x_96) ;  /* 0x000000340028a947 */ /* 0x004fea0003800000 */
.L_x_95:
[----:B------:R-:W-:Y:S05]  /*5080*/  @!P1 BRA `(.L_x_97) ;  /* 0x0000000000309947 */ /* 0x000fea0003800000 */
[----:B------:R-:W-:Y:S01]  /*5090*/  ISETP.NE.U32.AND P1, PT, R2, RZ, PT ;  /* 0x000000ff0200720c */ /* 0x000fe20003f25070 */
[----:B------:R-:W2:Y:S01]  /*50a0*/  LDCU.64 UR4, c[0x0][0x358] ;  /* 0x00006b00ff0477ac */ /* 0x000ea20008000a00 */
[----:B------:R-:W-:Y:S02]  /*50b0*/  IMAD.MOV.U32 R141, RZ, RZ, 0x1 ;  /* 0x00000001ff8d7424 */ /* 0x000fe400078e00ff */
[----:B------:R-:W-:Y:S11]  /*50c0*/  ISETP.NE.AND.EX P1, PT, R3, RZ, PT, P1 ;  /* 0x000000ff0300720c */ /* 0x000ff60003f25310 */
[----:B------:R-:W-:Y:S02]  /*50d0*/  @!UPT UIADD3 URZ, UPT, UPT, URZ, URZ, URZ ;  /* 0x000000fffffff290 */ /* 0x000fe4000fffe0ff */
[----:B------:R-:W3:Y:S01]  /*50e0*/  @P1 LDC.64 R8, c[0x0][0x888] ;  /* 0x00022200ff081b82 */ /* 0x000ee20000000a00 */
[----:B-1----:R-:W-:Y:S04]  /*50f0*/  @P1 IMAD R0, R4, UR36, RZ ;  /* 0x0000002404001c24 */ /* 0x002fe8000f8e02ff */
[----:B---3--:R-:W-:Y:S04]  /*5100*/  @P1 IMAD.WIDE R8, R0, 0x4, R8 ;  /* 0x0000000400081825 */ /* 0x008fe800078e0208 */
[----:B------:R-:W-:Y:S01]  /*5110*/  HFMA2 R0, -RZ, RZ, 0, 5.9604644775390625e-08 ;  /* 0x00000001ff007431 */ /* 0x000fe200000001ff */
[----:B--2--5:R2:W5:Y:S04]  /*5120*/  @P1 LDG.E R71, desc[UR4][R8.64] ;  /* 0x0000000408471981 */ /* 0x024568000c1e1900 */
[----:B------:R-:W-:Y:S01]  /*5130*/  @!P1 PRMT R141, R0, 0x7610, R141 ;  /* 0x00007610008d9816 */ /* 0x000fe2000000008d */
[----:B--2---:R-:W3:Y:S06]  /*5140*/  @!P1 LDC R71, c[0x0][0x880] ;  /* 0x00022000ff479b82 */ /* 0x004eec0000000800 */
.L_x_97:
[----:B---3-5:R-:W-:Y:S01]  /*5150*/  @!P0 FSETP.EQ.AND P1, PT, R71, RZ, PT ;  /* 0x000000ff4700820b */ /* 0x028fe20003f22000 */
[----:B------:R-:W-:Y:S01]  /*5160*/  @!UPT UIADD3 URZ, UPT, UPT, URZ, URZ, URZ ;  /* 0x000000fffffff290 */ /* 0x000fe2000fffe0ff */
[----:B------:R-:W-:Y:S11]  /*5170*/  @!P0 BRA `(.L_x_98) ;  /* 0x0000000000188947 */ /* 0x000ff60003800000 */
[----:B------:R-:W-:Y:S02]  /*5180*/  LOP3.LUT P0, RZ, R141, 0xff, RZ, 0xc0, !PT ;  /* 0x000000ff8dff7812 */ /* 0x000fe4000780c0ff */
[----:B------:R-:W-:Y:S04]  /*5190*/  ISETP.NE.U32.AND P1, PT, R2, RZ, PT ;  /* 0x000000ff0200720c */ /* 0x000fe80003f25070 */
[----:B------:R-:W-:Y:S04]  /*51a0*/  ISETP.NE.AND.EX P1, PT, R3, RZ, PT, P1 ;  /* 0x000000ff0300720c */ /* 0x000fe80003f25310 */
[----:B------:R-:W-:Y:S03]  /*51b0*/  PLOP3.LUT P1, PT, P1, PT, PT, 0x8, 0x80 ;  /* 0x000000000080781c */ /* 0x000fe60000f2e170 */
[----:B------:R-:W-:Y:S11]  /*51c0*/  @P0 FSETP.EQ.AND P1, PT, R71, RZ, PT ;  /* 0x000000ff4700020b */ /* 0x000ff60003f22000 */
[----:B------:R-:W-:Y:S02]  /*51d0*/  @!UPT UIADD3 URZ, UPT, UPT, URZ, URZ, URZ ;  /* 0x000000fffffff290 */ /* 0x000fe4000fffe0ff */
.L_x_98:
[----:B------:R-:W2:Y:S01]  /*51e0*/  SYNCS.PHASECHK.TRANS64.TRYWAIT P0, [UR17+0xa8], R6 ;  /* 0x0000a806ff0075a7 */ /* 0x000ea20008001111 */
[----:B------:R-:W-:Y:S02]  /*51f0*/  ELECT P2, URZ, PT ;  /* 0x0000000000ff782f */ /* 0x000fe40003840000 */
[----:B------:R-:W-:Y:S01]  /*5200*/  IADD3 R14, PT, PT, R14, 0x1, RZ ;  /* 0x000000010e0e7810 */ /* 0x000fe20007ffe0ff */
[----:B--2---:R-:W-:Y:S10]  /*5210*/  @!P0 BRA `(.L_x_99) ;  /* 0x0000003000d88947 */ /* 0x004ff40003800000 */
.L_x_165:
[----:B------:R-:W-:Y:S01]  /*5220*/  PLOP3.LUT P1, PT, P1, P2, PT, 0xf2, 0x2f ;  /* 0x00000000002f781c */ /* 0x000fe20000f25e72 */
[----:B------:R-:W-:Y:S01]  /*5230*/  UMOV UR18, 0x0 ;  /* 0x0000000000127882 */ /* 0x000fe20000000000 */
[----:B------:R-:W-:Y:S01]  /*5240*/  UMOV UR19, 0x10000000 ;  /* 0x1000000000137882 */ /* 0x000fe20000000000 */
[----:B------:R-:W-:Y:S01]  /*5250*/  UMOV UR12, UR36 ;  /* 0x00000024000c7c82 */ /* 0x000fe20008000000 */
[----:B------:R-:W-:Y:S01]  /*5260*/  LOP3.LUT R15, R15, 0x1, RZ, 0x3c, !PT ;  /* 0x000000010f0f7812 */ /* 0x000fe200078e3cff */
[----:B------:R-:W-:Y:S01]  /*5270*/  UPLOP3.LUT UP3, UPT, UPT, UPT, UPT, 0x80, 0x8 ;  /* 0x000000000008789c */ /* 0x000fe20003f6f070 */
[----:B------:R-:W-:Y:S07]  /*5280*/  UMOV UR36, UR24 ;  /* 0x0000001800247c82 */ /* 0x000fee0008000000 */
[----:B-1----:R-:W-:Y:S01]  /*5290*/  @!P1 IADD3 R6, P0, PT, R16, 0x580, RZ ;  /* 0x0000058010069810 */ /* 0x002fe20007f1e0ff */
[----:B------:R-:W-:Y:S03]  /*52a0*/  VOTEU.ALL UP0, P1 ;  /* 0x0000000000ff7886 */ /* 0x000fe60000800000 */
[----:B------:R-:W-:Y:S01]  /*52b0*/  @!P1 R2UR UR5, R6 ;  /* 0x00000000060592ca */ /* 0x000fe200000e0000 */
[----:B------:R-:W-:Y:S01]  /*52c0*/  @!P1 IMAD.X R0, RZ, RZ, R17, P0 ;  /* 0x000000ffff009224 */ /* 0x000fe200000e0611 */
[----:B------:R-:W-:Y:S01]  /*52d0*/  @!UP0 USHF.L.U32 UR10, UR45, 0x6, URZ ;  /* 0x000000062d0a8899 */ /* 0x000fe200080006ff */
[----:B------:R-:W-:Y:S01]  /*52e0*/  ISETP.NE.AND P0, PT, R14, 0x2, PT ;  /* 0x000000020e00780c */ /* 0x000fe20003f05270 */
[----:B------:R-:W-:Y:S02]  /*52f0*/  @!UP0 USHF.L.U32 UR11, UR46, 0x7, URZ ;  /* 0x000000072e0b8899 */ /* 0x000fe400080006ff */
[----:B------:R-:W-:Y:S01]  /*5300*/  @!P1 R2UR UR4, R0 ;  /* 0x00000000000492ca */ /* 0x000fe200000e0000 */
[----:B------:R-:W-:Y:S01]  /*5310*/  @!UP0 UIADD3 UR8, UPT, UPT, UR17, 0x200, URZ ;  /* 0x0000020011088890 */ /* 0x000fe2000fffe0ff */
[----:B------:R-:W-:Y:S01]  /*5320*/  SEL R0, RZ, 0x1, P0 ;  /* 0x00000001ff007807 */ /* 0x000fe20000000000 */
[----:B------:R-:W-:Y:S01]  /*5330*/  @!UP0 UIADD3 UR9, UPT, UPT, UR17, 0xa0, URZ ;  /* 0x000000a011098890 */ /* 0x000fe2000fffe0ff */
[----:B------:R-:W-:Y:S01]  /*5340*/  SEL R14, R14, RZ, P0 ;  /* 0x000000ff0e0e7207 */ /* 0x000fe20000000000 */
[----:B------:R-:W-:Y:S01]  /*5350*/  VOTEU.ALL UP0, P1 ;  /* 0x0000000000ff7886 */ /* 0x000fe20000800000 */
[----:B------:R-:W-:Y:S01]  /*5360*/  LOP3.LUT R13, R13, R0, RZ, 0x3c, !PT ;  /* 0x000000000d0d7212 */ /* 0x000fe200078e3cff */
[----:B------:R-:W-:Y:S01]  /*5370*/  IMAD.U32 R6, RZ, RZ, UR5 ;  /* 0x00000005ff067e24 */ /* 0x000fe2000f8e00ff */
[----:B------:R-:W-:Y:S02]  /*5380*/  UIADD3 UR45, UPT, UPT, UR7, UR55, URZ ;  /* 0x00000037072d7290 */ /* 0x000fe4000fffe0ff */
[----:B------:R-:W-:Y:S03]  /*5390*/  UIADD3 UR46, UPT, UPT, UR13, UR58, URZ ;  /* 0x0000003a0d2e7290 */ /* 0x000fe6000fffe0ff */
[----:B------:R-:W-:Y:S01]  /*53a0*/  IMAD.U32 R7, RZ, RZ, UR4 ;  /* 0x00000004ff077e24 */ /* 0x000fe2000f8e00ff */
[----:B------:R-:W-:Y:S04]  /*53b0*/  @!P1 R2UR UR4, R6 ;  /* 0x00000000060492ca */ /* 0x000fe800000e0000 */
[----:B------:R-:W-:Y:S11]  /*53c0*/  @!P1 R2UR UR5, R7 ;  /* 0x00000000070592ca */ /* 0x000ff600000e0000 */
[----:B------:R-:W-:Y:S02]  /*53d0*/  @!UPT UIADD3 URZ, UPT, UPT, URZ, URZ, URZ ;  /* 0x000000fffffff290 */ /* 0x000fe4000fffe0ff */
[----:B------:R2:W-:Y:S01]  /*53e0*/  @!UP0 UTMALDG.3D [UR8], [UR4], desc[UR18] ;  /* 0x00001208040085b4 */ /* 0x0005e20008011000 */
[----:B------:R2:W-:Y:S01]  /*53f0*/  @!P1 SYNCS.ARRIVE.TRANS64.RED.A0TR RZ, [UR17+0xa0], R12 ;  /* 0x0000a00cffff99a7 */ /* 0x0005e20008300411 */
[----:B------:R-:W-:Y:S01]  /*5400*/  SYNCS.ARRIVE.TRANS64.RED.A1T0 RZ, [UR27], RZ ;  /* 0x000000ffffff79a7 */ /* 0x000fe2000810041b */
[----:B------:R-:W-:Y:S05]  /*5410*/  BRA.U UP1, `(.L_x_100) ;  /* 0xfffffff5018c7547 */ /* 0x000fea000b83ffff */
[----:B------:R-:W-:Y:S07]  /*5420*/  MOV R0, UR17 ;  /* 0x0000001100007c02 */ /* 0x000fee0008000f00 */
.L_x_101:
[----:B-1----:R-:W-:-:S04]  /*5430*/  SHF.L.U32 R2, R15, 0x1f, RZ ;  /* 0x0000001f0f027819 */ /* 0x002fc800000006ff */
[----:B------:R1:W3:Y:S03]  /*5440*/  SYNCS.PHASECHK.TRANS64.TRYWAIT P0, [R0+URZ+0xa8], R2 ;  /* 0x0000a802000075a7 */ /* 0x0002e600080011ff */
[----:B---3--:R-:W-:Y:S05]  /*5450*/  @!P0 NANOSLEEP.SYNCS 0x989680 ;  /* 0x009896800000895d */ /* 0x008fea0003900000 */
[----:B------:R-:W3:Y:S02]  /*5460*/  @!P0 SYNCS.PHASECHK.TRANS64 P0, [R0+URZ+0xa8], R2 ;  /* 0x0000a802000085a7 */ /* 0x000ee400080010ff */
[----:B--23--:R-:W-:Y:S05]  /*5470*/  @P0 EXIT ;  /* 0x000000000000094d */ /* 0x00cfea0003800000 */
[----:B------:R-:W-:Y:S05]  /*5480*/  BRA `(.L_x_101) ;  /* 0xfffffffc00e87947 */ /* 0x000fea000383ffff */
.L_x_92:
[----:B------:R-:W-:-:S06]  /*5490*/  UISETP.GE.AND UP0, UPT, UR13, 0x4, UPT ;  /* 0x000000040d00788c */ /* 0x000fcc000bf06270 */
[----:B------:R-:W-:-:S13]  /*54a0*/  PLOP3.LUT P0, PT, PT, PT, UP0, 0x80, 0x8 ;  /* 0x000000000008781c */ /* 0x000fda0003f0f008 */
[----:B------:R-:W-:Y:S05]  /*54b0*/  @!P0 EXIT ;  /* 0x000000000000894d */ /* 0x000fea0003800000 */
[----:B------:R-:W1:Y:S08]  /*54c0*/  S2UR UR4, SR_CgaCtaId ;  /* 0x00000000000479c3 */ /* 0x000e700000008800 */
[----:B------:R-:W-:Y:S01]  /*54d0*/  BAR.SYNC.DEFER_BLOCKING 0x6, 0xa0 ;  /* 0x0182800000007b1d */ /* 0x000fe20000010000 */
[C---:B------:R-:W-:Y:S01]  /*54e0*/  IMAD.SHL.U32 R4, R131.reuse, 0x40, RZ ;  /* 0x0000004083047824 */ /* 0x040fe200078e00ff */
[----:B------:R-:W-:Y:S01]  /*54f0*/  CS2R R146, SRZ ;  /* 0x0000000000927805 */ /* 0x000fe2000001ff00 */
[C---:B------:R-:W-:Y:S01]  /*5500*/  IMAD.SHL.U32 R140, R131.reuse, 0x8, RZ ;  /* 0x00000008838c7824 */ /* 0x040fe200078e00ff */
[----:B------:R-:W-:Y:S01]  /*5510*/  CS2R R144, SRZ ;  /* 0x0000000000907805 */ /* 0x000fe2000001ff00 */
[C---:B------:R-:W-:Y:S01]  /*5520*/  IMAD.SHL.U32 R148, R131.reuse, 0x10, RZ ;  /* 0x0000001083947824 */ /* 0x040fe200078e00ff */
[----:B------:R-:W-:Y:S01]  /*5530*/  UMOV UR44, 0x400 ;  /* 0x00000400002c7882 */ /* 0x000fe20000000000 */
[----:B------:R-:W-:Y:S01]  /*5540*/  LOP3.LUT R5, R4, 0x180, RZ, 0xc0, !PT ;  /* 0x0000018004057812 */ /* 0x000fe200078ec0ff */
[----:B------:R-:W2:Y:S01]  /*5550*/  LDC.64 R136, c[0x0][0x888] ;  /* 0x00022200ff887b82 */ /* 0x000ea20000000a00 */
[----:B------:R-:W-:Y:S01]  /*5560*/  IMAD.U32 R69, R131, 0x10000, RZ ;  /* 0x0001000083457824 */ /* 0x000fe200078e00ff */
[----:B------:R-:W-:Y:S01]  /*5570*/  LOP3.LUT R150, R148, 0x20, RZ, 0xc0, !PT ;  /* 0x0000002094967812 */ /* 0x000fe200078ec0ff */
[----:B------:R-:W-:Y:S01]  /*5580*/  IMAD.MOV.U32 R68, RZ, RZ, RZ ;  /* 0x000000ffff447224 */ /* 0x000fe200078e00ff */
[----:B------:R-:W-:Y:S01]  /*5590*/  LOP3.LUT R140, R5, 0x30, R140, 0xf8, !PT ;  /* 0x00000030058c7812 */ /* 0x000fe200078ef88c */
[----:B------:R-:W3:Y:S01]  /*55a0*/  LDCU UR53, c[0x0][0x370] ;  /* 0x00006e00ff3577ac */ /* 0x000ee20008000800 */
[----:B------:R-:W-:-:S02]  /*55b0*/  LOP3.LUT R69, R69, 0x600000, RZ, 0xc0, !PT ;  /* 0x0060000045457812 */ /* 0x000fc400078ec0ff */
[----:B------:R-:W4:Y:S01]  /*55c0*/  LDC.64 R138, c[0x0][0x890] ;  /* 0x00022400ff8a7b82 */ /* 0x000f220000000a00 */
[----:B------:R-:W-:Y:S01]  /*55d0*/  LOP3.LUT R140, R140, 0x1e40, R4, 0xf8, !PT ;  /* 0x00001e408c8c7812 */ /* 0x000fe200078ef804 */
[----:B------:R-:W2:Y:S01]  /*55e0*/  LDCU.64 UR62, c[0x0][0x348] ;  /* 0x00006900ff3e77ac */ /* 0x000ea20008000a00 */
[----:B------:R-:W-:Y:S01]  /*55f0*/  LOP3.LUT R148, R148, 0x40, RZ, 0xc0, !PT ;  /* 0x0000004094947812 */ /* 0x000fe200078ec0ff */
[----:B------:R-:W2:Y:S04]  /*5600*/  LDCU UR41, c[0x0][0xb0c] ;  /* 0x00016180ff2977ac */ /* 0x000ea80008000800 */
[----:B------:R-:W2:Y:S01]  /*5610*/  LDC.64 R134, c[0x0][0x8b0] ;  /* 0x00022c00ff867b82 */ /* 0x000ea20000000a00 */
[----:B-1----:R-:W-:Y:S01]  /*5620*/  ULEA UR44, UR4, UR44, 0x18 ;  /* 0x0000002c042c7291 */ /* 0x002fe2000f8ec0ff */
[----:B------:R-:W1:Y:S06]  /*5630*/  LDCU UR61, c[0x0][0xb20] ;  /* 0x00016400ff3d77ac */ /* 0x000e6c0008000800 */
[----:B------:R-:W1:Y:S01]  /*5640*/  LDC.64 R132, c[0x0][0x8a8] ;  /* 0x00022a00ff847b82 */ /* 0x000e620000000a00 */
[----:B------:R-:W-:Y:S01]  /*5650*/  VIADD R149, R140, UR44 ;  /* 0x0000002c8c957c36 */ /* 0x000fe20008000000 */
[----:B------:R-:W-:Y:S01]  /*5660*/  UIADD3 UR4, UPT, UPT, UR44, 0x2200, URZ ;  /* 0x000022002c047890 */ /* 0x000fe2000fffe0ff */
[----:B------:R-:W3:Y:S01]  /*5670*/  LDS R0, [UR44+0x170] ;  /* 0x0001702cff007984 */ /* 0x000ee20008000800 */
[----:B------:R-:W1:Y:S02]  /*5680*/  LDCU UR39, c[0x0][0xb30] ;  /* 0x00016600ff2777ac */ /* 0x000e640008000800 */
[----:B------:R-:W-:-:S02]  /*5690*/  IADD3 R150, PT, PT, -R150, 0x200, R149 ;  /* 0x0000020096967810 */ /* 0x000fc40007ffe195 */
[----:B------:R-:W-:Y:S01]  /*56a0*/  IADD3 R149, PT, PT, -R148, 0x200, R149 ;  /* 0x0000020094957810 */ /* 0x000fe20007ffe195 */
[----:B------:R-:W-:Y:S01]  /*56b0*/  IMAD.U32 R151, RZ, RZ, UR4 ;  /* 0x00000004ff977e24 */ /* 0x000fe2000f8e00ff */
[----:B------:R-:W1:Y:S01]  /*56c0*/  LDCU.64 UR56, c[0x0][0x888] ;  /* 0x00011100ff3877ac */ /* 0x000e620008000a00 */
[----:B------:R-:W-:Y:S01]  /*56d0*/  IMAD.IADD R148, R150, 0x1, -R148 ;  /* 0x0000000196947824 */ /* 0x000fe200078e0a94 */
[----:B------:R-:W1:Y:S01]  /*56e0*/  LDCU.64 UR42, c[0x0][0xb28] ;  /* 0x00016500ff2a77ac */ /* 0x000e620008000a00 */
[----:B------:R-:W1:Y:S01]  /*56f0*/  LDCU.128 UR48, c[0x0][0xb10] ;  /* 0x00016200ff3077ac */ /* 0x000e620008000c00 */
[----:B------:R-:W1:Y:S01]  /*5700*/  LDCU UR52, c[0x0][0x374] ;  /* 0x00006e80ff3477ac */ /* 0x000e620008000800 */
[----:B------:R-:W-:Y:S01]  /*5710*/  UIADD3 UR59, UPT, UPT, UR44, 0x200, URZ ;  /* 0x000002002c3b7890 */ /* 0x000fe2000fffe0ff */
[----:B--234-:R-:W-:-:S11]  /*5720*/  IMAD.IADD R69, R0, 0x1, R69 ;  /* 0x0000000100457824 */ /* 0x01cfd600078e0245 */
.L_x_119:
[----:B------:R-:W-:Y:S02]  /*5730*/  LEA R3, R144, UR44, 0x3 ;  /* 0x0000002c90037c11 */ /* 0x000fe4000f8e18ff */
[----:B------:R-:W-:Y:S02]  /*5740*/  SHF.L.U32 R0, R146, 0x1f, RZ ;  /* 0x0000001f92007819 */ /* 0x000fe400000006ff */
[----:B------:R-:W-:Y:S02]  /*5750*/  LEA R4, R144, UR44, 0x4 ;  /* 0x0000002c90047c11 */ /* 0x000fe4000f8e20ff */
[----:B--2---:R-:W2:Y:S02]  /*5760*/  SYNCS.PHASECHK.TRANS64.TRYWAIT P0, [R3+URZ+0xc0], R0 ;  /* 0x0000c000030075a7 */ /* 0x004ea400080011ff */
[----:B-12---:R-:W-:Y:S05]  /*5770*/  @!P0 BRA `(.L_x_102) ;  /* 0x0000002c00988947 */ /* 0x006fea0003800000 */
.L_x_166:
[----:B------:R-:W3:Y:S01]  /*5780*/  LDS.128 R4, [R4+0x150] ;  /* 0x0001500004047984 */ /* 0x000ee20000000c00 */
[----:B------:R-:W-:Y:S01]  /*5790*/  UISETP.GE.AND UP0, UPT, UR40, 0x1, UPT ;  /* 0x000000012800788c */ /* 0x000fe2000bf06270 */
[----:B------:R-:W-:Y:S01]  /*57a0*/  @!PT LDS RZ, [RZ] ;  /* 0x00000000fffff984 */ /* 0x000fe20000000800 */
[----:B------:R-:W-:Y:S01]  /*57b0*/  @!PT LDS RZ, [RZ] ;  /* 0x00000000fffff984 */ /* 0x000fe20000000800 */
[----:B------:R-:W-:Y:S01]  /*57c0*/  @!PT LDS RZ, [RZ] ;  /* 0x00000000fffff984 */ /* 0x000fe20000000800 */
[----:B------:R-:W-:Y:S01]  /*57d0*/  @!PT LDS RZ, [RZ] ;  /* 0x00000000fffff984 */ /* 0x000fe20000000800 */
[----:B------:R4:W-:Y:S06]  /*57e0*/  MEMBAR.ALL.CTA ;  /* 0x0000000000007992 */ /* 0x0009ec0000008000 */
[----:B----4-:R-:W4:Y:S01]  /*57f0*/  FENCE.VIEW.ASYNC.S ;  /* 0x00000000000073c6 */ /* 0x010f220000000000 */
[----:B---3--:R-:W-:Y:S11]  /*5800*/  LOP3.LUT P0, RZ, R6, 0x1, RZ, 0xc0, !PT ;  /* 0x0000000106ff7812 */ /* 0x008ff6000780c0ff */
[----:B------:R-:W-:Y:S02]  /*5810*/  @!UPT UIADD3 URZ, UPT, UPT, URZ, URZ, URZ ;  /* 0x000000fffffff290 */ /* 0x000fe4000fffe0ff */
[----:B----4-:R-:W-:Y:S01]  /*5820*/  VOTEU.ANY UP1, P0 ;  /* 0x0000000000ff7886 */ /* 0x010fe20000020100 */
[----:B------:R-:W-:Y:S01]  /*5830*/  PLOP3.LUT P0, PT, PT, PT, UP1, 0x80, 0x8 ;  /* 0x000000000008781c */ /* 0x000fe20003f0f018 */
[----:B------:R-:W-:Y:S11]  /*5840*/  UP2UR UR47, UPR, URZ, 0x2 ;  /* 0x00000002ff2f7883 */ /* 0x000ff60008000000 */
[----:B------:R-:W-:Y:S01]  /*5850*/  @!UPT UIADD3 URZ, UPT, UPT, URZ, URZ, URZ ;  /* 0x000000fffffff290 */ /* 0x000fe2000fffe0ff */
        /* <DEDUP_REMOVED lines=13> */
[----:B-1----:R-:W-:Y:S02]  /*5930*/  UIMAD.WIDE.U32 UR4, UR52, UR51, URZ ;  /* 0x00000033340472a5 */ /* 0x002fe4000f8e00ff */
[----:B------:R-:W-:Y:S02]  /*5940*/  UIMAD.WIDE.U32 UR6, UR53, UR48, URZ ;  /* 0x00000030350672a5 */ /* 0x000fe4000f8e00ff */
[----:B------:R-:W-:Y:S02]  /*5950*/  UISETP.NE.AND UP0, UPT, UR50, 0x1, UPT ;  /* 0x000000013200788c */ /* 0x000fe4000bf05270 */
[----:B------:R-:W-:Y:S02]  /*5960*/  UIMAD.WIDE.U32 UR8, UR37, UR51, URZ ;  /* 0x00000033250872a5 */ /* 0x000fe4000f8e00ff */
[----:B------:R-:W-:Y:S02]  /*5970*/  UIMAD.WIDE.U32 UR10, UR38, UR48, URZ ;  /* 0x00000030260a72a5 */ /* 0x000fe4000f8e00ff */
[----:B------:R-:W-:Y:S02]  /*5980*/  UISETP.NE.AND UP1, UPT, UR41, 0x1, UPT ;  /* 0x000000012900788c */ /* 0x000fe4000bf25270 */
[----:B------:R-:W-:Y:S01]  /*5990*/  UISETP.NE.AND UP2, UPT, UR40, 0x1, UPT ;  /* 0x000000012800788c */ /* 0x000fe2000bf45270 */
[----:B------:R-:W-:Y:S02]  /*59a0*/  UMOV UR4, UR5 ;  /* 0x0000000500047c82 */ /* 0x000fe40008000000 */
[----:B------:R-:W-:Y:S03]  /*59b0*/  USHF.R.U32.HI UR5, URZ, UR61, UR4 ;  /* 0x0000003dff057299 */ /* 0x000fe60008011604 */
[----:B------:R-:W-:Y:S02]  /*59c0*/  UMOV UR4, UR7 ;  /* 0x0000000700047c82 */ /* 0x000fe40008000000 */
[----:B------:R-:W-:Y:S02]  /*59d0*/  USHF.R.U32.HI UR7, URZ, UR49, UR4 ;  /* 0x00000031ff077299 */ /* 0x000fe40008011604 */
[----:B------:R-:W-:Y:S02]  /*59e0*/  USEL UR4, UR52, UR5, !UP0 ;  /* 0x0000000534047287 */ /* 0x000fe4000c000000 */
[----:B------:R-:W-:Y:S01]  /*59f0*/  USEL UR7, UR53, UR7, !UP1 ;  /* 0x0000000735077287 */ /* 0x000fe2000c800000 */
[----:B------:R-:W-:Y:S01]  /*5a00*/  UMOV UR5, UR9 ;  /* 0x0000000900057c82 */ /* 0x000fe20008000000 */
[----:B------:R-:W-:Y:S02]  /*5a10*/  UIMAD.WIDE.U32 UR8, UR4, UR42, URZ ;  /* 0x0000002a040872a5 */ /* 0x000fe4000f8e00ff */
[----:B------:R-:W-:Y:S03]  /*5a20*/  USHF.R.U32.HI UR6, URZ, UR61, UR5 ;  /* 0x0000003dff067299 */ /* 0x000fe60008011605 */
[----:B------:R-:W-:Y:S01]  /*5a30*/  UMOV UR5, UR11 ;  /* 0x0000000b00057c82 */ /* 0x000fe20008000000 */
[----:B------:R-:W-:Y:S02]  /*5a40*/  UIMAD.WIDE.U32 UR10, UR7, UR42, URZ ;  /* 0x0000002a070a72a5 */ /* 0x000fe4000f8e00ff */
[----:B------:R-:W-:Y:S02]  /*5a50*/  USHF.R.U32.HI UR12, URZ, UR49, UR5 ;  /* 0x00000031ff0c7299 */ /* 0x000fe40008011605 */
[----:B------:R-:W-:Y:S01]  /*5a60*/  USEL UR6, UR37, UR6, !UP0 ;  /* 0x0000000625067287 */ /* 0x000fe2000c000000 */
[----:B------:R-:W-:Y:S02]  /*5a70*/  UMOV UR5, UR9 ;  /* 0x0000000900057c82 */ /* 0x000fe40008000000 */
[----:B------:R-:W-:Y:S01]  /*5a80*/  UMOV UR10, UR11 ;  /* 0x0000000b000a7c82 */ /* 0x000fe20008000000 */
[----:B------:R-:W-:Y:S02]  /*5a90*/  @UP2 USHF.R.U32.HI UR4, URZ, UR43, UR5 ;  /* 0x0000002bff042299 */ /* 0x000fe40008011605 */
[----:B------:R-:W-:Y:S02]  /*5aa0*/  @UP2 USHF.R.U32.HI UR7, URZ, UR43, UR10 ;  /* 0x0000002bff072299 */ /* 0x000fe4000801160a */
[----:B------:R-:W-:Y:S02]  /*5ab0*/  UIMAD UR4, UR40, UR4, URZ ;  /* 0x00000004280472a4 */ /* 0x000fe4000f8e02ff */
[----:B------:R-:W-:Y:S02]  /*5ac0*/  UIMAD.WIDE.U32 UR10, UR6, UR42, URZ ;  /* 0x0000002a060a72a5 */ /* 0x000fe4000f8e00ff */
[----:B------:R-:W-:Y:S02]  /*5ad0*/  USEL UR5, UR38, UR12, !UP1 ;  /* 0x0000000c26057287 */ /* 0x000fe4000c800000 */
[----:B------:R-:W-:Y:S02]  /*5ae0*/  UIMAD UR8, UR40, UR7, URZ ;  /* 0x00000007280872a4 */ /* 0x000fe4000f8e02ff */
[----:B------:R-:W-:Y:S03]  /*5af0*/  UISETP.GE.AND UP0, UPT, UR6, UR4, UPT ;  /* 0x000000040600728c */ /* 0x000fe6000bf06270 */
[----:B------:R-:W-:Y:S01]  /*5b00*/  UMOV UR4, UR11 ;  /* 0x0000000b00047c82 */ /* 0x000fe20008000000 */
[----:B------:R-:W-:Y:S02]  /*5b10*/  UISETP.GE.OR UP0, UPT, UR5, UR8, UP0 ;  /* 0x000000080500728c */ /* 0x000fe40008706670 */
[----:B------:R-:W-:Y:S02]  /*5b20*/  USHF.R.U32.HI UR4, URZ, UR43, UR4 ;  /* 0x0000002bff047299 */ /* 0x000fe40008011604 */
[----:B------:R-:W-:Y:S02]  /*5b30*/  UIMAD.WIDE.U32 UR8, UR5, UR42, URZ ;  /* 0x0000002a050872a5 */ /* 0x000fe4000f8e00ff */
[----:B------:R-:W-:Y:S02]  /*5b40*/  USEL UR11, UR6, UR4, !UP2 ;  /* 0x00000004060b7287 */ /* 0x000fe4000d000000 */
[----:B------:R-:W-:Y:S02]  /*5b50*/  UIADD3 UR8, UPT, UPT, -UR5, URZ, URZ ;  /* 0x000000ff05087290 */ /* 0x000fe4000fffe1ff */
[----:B------:R-:W-:Y:S01]  /*5b60*/  UIADD3 UR10, UPT, UPT, -UR11, URZ, URZ ;  /* 0x000000ff0b0a7290 */ /* 0x000fe2000fffe1ff */
[----:B------:R-:W-:Y:S01]  /*5b70*/  @!UP0 UMOV UR4, UR9 ;  /* 0x0000000900048c82 */ /* 0x000fe20008000000 */
[----:B------:R-:W-:Y:S02]  /*5b80*/  UIADD3 UR9, UPT, UPT, -UR6, URZ, URZ ;  /* 0x000000ff06097290 */ /* 0x000fe4000fffe1ff */
[----:B------:R-:W-:Y:S02]  /*5b90*/  @!UP0 USHF.R.U32.HI UR4, URZ, UR43, UR4 ;  /* 0x0000002bff048299 */ /* 0x000fe40008011604 */
[----:B------:R-:W-:Y:S02]  /*5ba0*/  UIMAD UR10, UR40, UR10, UR6 ;  /* 0x0000000a280a72a4 */ /* 0x000fe4000f8e0206 */
[----:B------:R-:W-:Y:S04]  /*5bb0*/  @!UP0 USEL UR4, UR5, UR4, !UP2 ;  /* 0x0000000405048287 */ /* 0x000fe8000d000000 */
[----:B------:R-:W-:Y:S02]  /*5bc0*/  @!UP0 UIMAD UR10, UR7, UR10, UR4 ;  /* 0x0000000a070a82a4 */ /* 0x000fe4000f8e0204 */
[----:B------:R-:W-:Y:S02]  /*5bd0*/  @!UP0 UIADD3 UR11, UPT, UPT, UR11, -UR4, URZ ;  /* 0x800000040b0b8290 */ /* 0x000fe4000fffe0ff */
[----:B------:R-:W-:Y:S02]  /*5be0*/  UIMAD UR7, UR41, UR8, UR38 ;  /* 0x00000008290772a4 */ /* 0x000fe4000f8e0226 */
[----:B------:R-:W-:Y:S02]  /*5bf0*/  @!UP0 UIMAD UR6, UR11, UR40, UR5 ;  /* 0x000000280b0682a4 */ /* 0x000fe4000f8e0205 */
[----:B------:R-:W-:Y:S01]  /*5c00*/  UIMAD UR4, UR50, UR9, UR37 ;  /* 0x00000009320472a4 */ /* 0x000fe2000f8e0225 */
[----:B------:R-:W-:Y:S02]  /*5c10*/  @!UP0 UMOV UR5, UR10 ;  /* 0x0000000a00058c82 */ /* 0x000fe40008000000 */
[----:B------:R-:W-:Y:S02]  /*5c20*/  UIMAD UR38, UR5, UR41, UR7 ;  /* 0x00000029052672a4 */ /* 0x000fe4000f8e0207 */
[----:B------:R-:W-:Y:S11]  /*5c30*/  UIMAD UR37, UR6, UR50, UR4 ;  /* 0x00000032062572a4 */ /* 0x000ff6000f8e0204 */
[----:B------:R-:W-:Y:S01]  /*5c40*/  @!UPT UIADD3 URZ, UPT, UPT, URZ, URZ, URZ ;  /* 0x000000fffffff290 */ /* 0x000fe2000fffe0ff */
.L_x_103:
[----:B-1----:R-:W-:Y:S01]  /*5c50*/  UISETP.NE.AND UP0, UPT, UR39, 0x1, UPT ;  /* 0x000000012700788c */ /* 0x002fe2000bf05270 */
[----:B------:R-:W-:Y:S10]  /*5c60*/  IADD3 R144, PT, PT, R144, 0x1, RZ ;  /* 0x0000000190907810 */ /* 0x000ff40007ffe0ff */
[----:B------:R-:W1:Y:S01]  /*5c70*/  @!UP0 LDCU.128 UR12, c[0x0][0xb10] ;  /* 0x00016200ff0c87ac */ /* 0x000e620008000c00 */
[----:B------:R-:W3:Y:S01]  /*5c80*/  @!UP0 LDCU UR5, c[0x0][0xb0c] ;  /* 0x00016180ff0587ac */ /* 0x000ee20008000800 */
[----:B------:R-:W4:Y:S01]  /*5c90*/  @!UP0 LDCU UR10, c[0x0][0xb20] ;  /* 0x00016400ff0a87ac */ /* 0x000f220008000800 */
[----:B-1----:R-:W-:Y:S02]  /*5ca0*/  UIMAD.WIDE.U32 UR8, UR38, UR12, URZ ;  /* 0x0000000c260872a5 */ /* 0x002fe4000f8e00ff */
[----:B------:R-:W-:Y:S02]  /*5cb0*/  UIMAD.WIDE.U32 UR6, UR37, UR15, URZ ;  /* 0x0000000f250672a5 */ /* 0x000fe4000f8e00ff */
[----:B------:R-:W-:Y:S03]  /*5cc0*/  @!UP0 UISETP.NE.AND UP1, UPT, UR14, 0x1, UPT ;  /* 0x000000010e00888c */ /* 0x000fe6000bf25270 */
[----:B------:R-:W-:Y:S01]  /*5cd0*/  @!UP0 UMOV UR4, UR9 ;  /* 0x0000000900048c82 */ /* 0x000fe20008000000 */
[----:B---3--:R-:W-:Y:S02]  /*5ce0*/  @!UP0 UISETP.NE.AND UP2, UPT, UR5, 0x1, UPT ;  /* 0x000000010500888c */ /* 0x008fe4000bf45270 */
[----:B------:R-:W-:Y:S01]  /*5cf0*/  @!UP0 USHF.R.U32.HI UR4, URZ, UR13, UR4 ;  /* 0x0000000dff048299 */ /* 0x000fe20008011604 */
[----:B------:R-:W-:Y:S02]  /*5d00*/  @!UP0 UMOV UR6, UR7 ;  /* 0x0000000700068c82 */ /* 0x000fe40008000000 */
[----:B----4-:R-:W-:Y:S02]  /*5d10*/  @!UP0 USHF.R.U32.HI UR6, URZ, UR10, UR6 ;  /* 0x0000000aff068299 */ /* 0x010fe40008011606 */
[----:B------:R-:W-:Y:S02]  /*5d20*/  @!UP0 USEL UR7, UR38, UR4, !UP2 ;  /* 0x0000000426078287 */ /* 0x000fe4000d000000 */
[----:B------:R-:W-:Y:S04]  /*5d30*/  @!UP0 USEL UR6, UR37, UR6, !UP1 ;  /* 0x0000000625068287 */ /* 0x000fe8000c800000 */
[----:B------:R-:W-:Y:S02]  /*5d40*/  @!UP0 UIADD3 UR4, UPT, UPT, -UR7, UR6, URZ ;  /* 0x0000000607048290 */ /* 0x000fe4000fffe1ff */
[----:B------:R-:W-:Y:S02]  /*5d50*/  @!UP0 UIADD3 UR6, UPT, UPT, UR7, -UR6, URZ ;  /* 0x8000000607068290 */ /* 0x000fe4000fffe0ff */
[----:B------:R-:W-:Y:S02]  /*5d60*/  @!UP0 UIMAD UR38, UR4, UR5, UR38 ;  /* 0x00000005042682a4 */ /* 0x000fe4000f8e0226 */
[----:B------:R-:W-:Y:S02]  /*5d70*/  @!UP0 UIMAD UR37, UR6, UR14, UR37 ;  /* 0x0000000e062582a4 */ /* 0x000fe4000f8e0225 */
[----:B------:R-:W-:Y:S09]  /*5d80*/  ULOP3.LUT UP0, URZ, UR59, 0x1b0, URZ, 0xc0, !UPT ;  /* 0x000001b03bff7892 */ /* 0x000ff2000f80c0ff */
[----:B------:R-:W-:Y:S05]  /*5d90*/  BRA.U !UP0, `(.L_x_104) ;  /* 0x0000000108407547 */ /* 0x000fea000b800000 */
[----:B------:R-:W1:Y:S01]  /*5da0*/  LDCU.64 UR8, c[0x4][0x80] ;  /* 0x01001000ff0877ac */ /* 0x000e620008000a00 */
[----:B------:R-:W-:Y:S01]  /*5db0*/  MOV R3, 0x0 ;  /* 0x0000000000037802 */ /* 0x000fe20000000f00 */
[----:B------:R-:W-:Y:S02]  /*5dc0*/  HFMA2 R12, -RZ, RZ, 0, 5.9604644775390625e-08 ;  /* 0x00000001ff0c7431 */ /* 0x000fe400000001ff */
[----:B------:R-:W-:Y:S02]  /*5dd0*/  IMAD.MOV.U32 R8, RZ, RZ, 0x70 ;  /* 0x00000070ff087424 */ /* 0x000fe400078e00ff */
[----:B------:R-:W-:Y:S01]  /*5de0*/  IMAD.MOV.U32 R13, RZ, RZ, RZ ;  /* 0x000000ffff0d7224 */ /* 0x000fe200078e00ff */
[----:B------:R-:W3:Y:S01]  /*5df0*/  LDCU.64 UR6, c[0x4][0x88] ;  /* 0x01001100ff0677ac */ /* 0x000ee20008000a00 */
[----:B------:R-:W4:Y:S01]  /*5e00*/  LDC.64 R2, c[0x4][R3] ;  /* 0x0100000003027b82 */ /* 0x000f220000000a00 */
[----:B------:R-:W2:Y:S01]  /*5e10*/  LDCU.64 UR4, c[0x4][0x8] ;  /* 0x01000100ff0477ac */ /* 0x000ea20008000a00 */
[----:B-1----:R-:W-:Y:S01]  /*5e20*/  MOV R5, UR9 ;  /* 0x0000000900057c02 */ /* 0x002fe20008000f00 */
[----:B------:R-:W-:Y:S01]  /*5e30*/  IMAD.U32 R4, RZ, RZ, UR8 ;  /* 0x00000008ff047e24 */ /* 0x000fe2000f8e00ff */
[----:B---3--:R-:W-:Y:S01]  /*5e40*/  MOV R7, UR7 ;  /* 0x0000000700077c02 */ /* 0x008fe20008000f00 */
[----:B------:R-:W-:Y:S01]  /*5e50*/  IMAD.U32 R6, RZ, RZ, UR6 ;  /* 0x00000006ff067e24 */ /* 0x000fe2000f8e00ff */
[----:B--2---:R-:W-:Y:S01]  /*5e60*/  MOV R11, UR5 ;  /* 0x00000005000b7c02 */ /* 0x004fe20008000f00 */
[----:B------:R-:W-:Y:S02]  /*5e70*/  IMAD.U32 R10, RZ, RZ, UR4 ;  /* 0x00000004ff0a7e24 */ /* 0x000fe4000f8e00ff */
[----:B------:R-:W-:Y:S07]  /*5e80*/  LEPC R20, `(.L_x_104) ;  /* 0x000000001014794e */ /* 0x000fee0000000000 */
[----:B----45:R-:W-:Y:S05]  /*5e90*/  CALL.ABS.NOINC R2 ;  /* 0x0000000002007343 */ /* 0x030fea0003c00000 */
.L_x_104:
[----:B------:R-:W-:Y:S01]  /*5ea0*/  LOP3.LUT P0, RZ, R151, 0x1b0, RZ, 0xc0, !PT ;  /* 0x000001b097ff7812 */ /* 0x000fe2000780c0ff */
[----:B------:R-:W-:Y:S11]  /*5eb0*/  BSSY.RECONVERGENT B6, `(.L_x_105) ;  /* 0x0000013000067945 */ /* 0x000ff60003800200 */
[----:B------:R-:W-:Y:S01]  /*5ec0*/  @!UPT UIADD3 URZ, UPT, UPT, URZ, URZ, URZ ;  /* 0x000000fffffff290 */ /* 0x000fe2000fffe0ff */
[----:B------:R-:W-:Y:S05]  /*5ed0*/  @!P0 BRA `(.L_x_106) ;  /* 0x0000000000408947 */ /* 0x000fea0003800000 */
        /* <DEDUP_REMOVED lines=16> */
.L_x_106:
[----:B------:R-:W-:Y:S05]  /*5fe0*/  BSYNC.RECONVERGENT B6 ;  /* 0x0000000000067941 */ /* 0x000fea0003800200 */
.L_x_105:
[----:B------:R-:W-:Y:S01]  /*5ff0*/  ISETP.NE.U32.AND P3, PT, R138, RZ, PT ;  /* 0x000000ff8a00720c */ /* 0x000fe20003f65070 */
[----:B------:R-:W-:Y:S01]  /*6000*/  UISETP.NE.AND UP1, UPT, UR60, URZ, UPT ;  /* 0x000000ff3c00728c */ /* 0x000fe2000bf25270 */
[----:B------:R-:W-:Y:S02]  /*6010*/  ISETP.NE.U32.AND P4, PT, R134, RZ, PT ;  /* 0x000000ff8600720c */ /* 0x000fe40003f85070 */
[----:B------:R-:W-:Y:S02]  /*6020*/  ISETP.NE.AND.EX P3, PT, R139, RZ, PT, P3 ;  /* 0x000000ff8b00720c */ /* 0x000fe40003f65330 */
[----:B------:R-:W-:Y:S02]  /*6030*/  PLOP3.LUT P1, PT, PT, PT, PT, 0x8, 0x80 ;  /* 0x000000000080781c */ /* 0x000fe40003f2e170 */
[----:B------:R-:W-:Y:S02]  /*6040*/  PLOP3.LUT P0, PT, PT, PT, UP1, 0x80, 0x8 ;  /* 0x000000000008781c */ /* 0x000fe40003f0f018 */
[----:B------:R-:W-:Y:S02]  /*6050*/  ISETP.NE.AND.EX P4, PT, R135, RZ, PT, P4 ;  /* 0x000000ff8700720c */ /* 0x000fe40003f85340 */
[----:B------:R-:W1:Y:S09]  /*6060*/  @UP1 LDCU.64 UR4, c[0x0][0x888] ;  /* 0x00011100ff0417ac */ /* 0x000e720008000a00 */
[----:B------:R-:W-:Y:S01]  /*6070*/  @P0 PLOP3.LUT P1, PT, P3, PT, PT, 0x80, 0x8 ;  /* 0x000000000008081c */ /* 0x000fe20001f2f070 */
[----:B-1----:R-:W-:Y:S04]  /*6080*/  @UP1 UISETP.NE.U32.AND UP0, UPT, UR4, URZ, UPT ;  /* 0x000000ff0400128c */ /* 0x002fe8000bf05070 */
[----:B------:R-:W-:Y:S04]  /*6090*/  @UP1 UISETP.NE.AND.EX UP0, UPT, UR5, URZ, UPT, UP0 ;  /* 0x000000ff0500128c */ /* 0x000fe8000bf05300 */
[----:B------:R-:W-:Y:S01]  /*60a0*/  @UP1 USEL UR4, URZ, 0xffffffff, UP0 ;  /* 0xffffffffff041887 */ /* 0x000fe20008000000 */
[----:B------:R-:W-:Y:S11]  /*60b0*/  @!P3 BRA `(.L_x_107) ;  /* 0x000000000030b947 */ /* 0x000ff60003800000 */
[----:B------:R-:W-:Y:S01]  /*60c0*/  ISETP.NE.U32.AND P2, PT, R136, RZ, PT ;  /* 0x000000ff8800720c */ /* 0x000fe20003f45070 */
[----:B------:R-:W1:Y:S01]  /*60d0*/  LDCU.64 UR6, c[0x0][0x358] ;  /* 0x00006b00ff0677ac */ /* 0x000e620008000a00 */
[----:B------:R-:W-:Y:S02]  /*60e0*/  IMAD.MOV.U32 R141, RZ, RZ, 0x1 ;  /* 0x00000001ff8d7424 */ /* 0x000fe400078e00ff */
[----:B------:R-:W-:Y:S11]  /*60f0*/  ISETP.NE.AND.EX P2, PT, R137, RZ, PT, P2 ;  /* 0x000000ff8900720c */ /* 0x000ff60003f45320 */
[----:B------:R-:W-:Y:S02]  /*6100*/  @!UPT UIADD3 URZ, UPT, UPT, URZ, URZ, URZ ;  /* 0x000000fffffff290 */ /* 0x000fe4000fffe0ff */
[----:B------:R-:W3:Y:S01]  /*6110*/  @P2 LDC.64 R2, c[0x0][0x888] ;  /* 0x00022200ff022b82 */ /* 0x000ee20000000a00 */
[----:B--2---:R-:W-:Y:S04]  /*6120*/  @P2 IMAD R0, R138, UR36, RZ ;  /* 0x000000248a002c24 */ /* 0x004fe8000f8e02ff */
[----:B---3--:R-:W-:Y:S04]  /*6130*/  @P2 IMAD.WIDE R2, R0, 0x4, R2 ;  /* 0x0000000400022825 */ /* 0x008fe800078e0202 */
[----:B------:R-:W-:Y:S01]  /*6140*/  HFMA2 R0, -RZ, RZ, 0, 5.9604644775390625e-08 ;  /* 0x00000001ff007431 */ /* 0x000fe200000001ff */
[----:B-1---5:R1:W5:Y:S04]  /*6150*/  @P2 LDG.E R71, desc[UR6][R2.64] ;  /* 0x0000000602472981 */ /* 0x022368000c1e1900 */
[----:B------:R-:W-:Y:S01]  /*6160*/  @!P2 PRMT R141, R0, 0x7610, R141 ;  /* 0x00007610008da816 */ /* 0x000fe2000000008d */
[----:B-1----:R-:W3:Y:S06]  /*6170*/  @!P2 LDC R71, c[0x0][0x880] ;  /* 0x00022000ff47ab82 */ /* 0x002eec0000000800 */
.L_x_107:
[----:B------:R-:W-:Y:S05]  /*6180*/  @!P4 BRA `(.L_x_108) ;  /* 0x000000000024c947 */ /* 0x000fea0003800000 */
[----:B------:R-:W-:Y:S01]  /*6190*/  ISETP.NE.U32.AND P2, PT, R132, RZ, PT ;  /* 0x000000ff8400720c */ /* 0x000fe20003f45070 */
[----:B------:R-:W1:Y:S03]  /*61a0*/  LDCU.64 UR6, c[0x0][0x358] ;  /* 0x00006b00ff0677ac */ /* 0x000e660008000a00 */
[----:B------:R-:W-:Y:S11]  /*61b0*/  ISETP.NE.AND.EX P2, PT, R133, RZ, PT, P2 ;  /* 0x000000ff8500720c */ /* 0x000ff60003f45320 */
[----:B------:R-:W-:Y:S02]  /*61c0*/  @!UPT UIADD3 URZ, UPT, UPT, URZ, URZ, URZ ;  /* 0x000000fffffff290 */ /* 0x000fe4000fffe0ff */
[----:B------:R-:W4:Y:S01]  /*61d0*/  @P2 LDC.64 R2, c[0x0][0x8a8] ;  /* 0x00022a00ff022b82 */ /* 0x000f220000000a00 */
[----:B--2---:R-:W-:Y:S04]  /*61e0*/  @P2 IMAD R0, R134, UR36, RZ ;  /* 0x0000002486002c24 */ /* 0x004fe8000f8e02ff */
[----:B----4-:R-:W-:Y:S05]  /*61f0*/  @P2 IMAD.WIDE R2, R0, 0x4, R2 ;  /* 0x0000000400022825 */ /* 0x010fea00078e0202 */
[----:B-1---5:R1:W5:Y:S02]  /*6200*/  @P2 LDG.E R70, desc[UR6][R2.64] ;  /* 0x0000000602462981 */ /* 0x022364000c1e1900 */
[----:B-1----:R-:W4:Y:S02]  /*6210*/  @!P2 LDC R70, c[0x0][0x8a0] ;  /* 0x00022800ff46ab82 */ /* 0x002f240000000800 */
.L_x_108:
[----:B---3-5:R-:W-:Y:S01]  /*6220*/  @P0 FSETP.NEU.AND P4, PT, R71, RZ, PT ;  /* 0x000000ff4700020b */ /* 0x028fe20003f8d000 */
[----:B--2---:R-:W-:Y:S01]  /*6230*/  IMAD.U32 R0, RZ, RZ, UR4 ;  /* 0x00000004ff007e24 */ /* 0x004fe2000f8e00ff */
[----:B------:R-:W-:Y:S01]  /*6240*/  @P0 LOP3.LUT P2, RZ, R141, 0xff, RZ, 0xc0, !PT ;  /* 0x000000ff8dff0812 */ /* 0x000fe2000784c0ff */
[----:B------:R-:W-:Y:S01]  /*6250*/  BSSY B1, `(.L_x_109) ;  /* 0x000003e000017945 */ /* 0x000fe20003800000 */
[----:B------:R-:W-:Y:S02]  /*6260*/  @P0 SEL R2, RZ, 0xffffffff, P4 ;  /* 0xffffffffff020807 */ /* 0x000fe40002000000 */
[----:B------:R-:W-:Y:S02]  /*6270*/  CS2R R18, SRZ ;  /* 0x0000000000127805 */ /* 0x000fe4000001ff00 */
[----:B------:R-:W-:Y:S02]  /*6280*/  LEA R143, R68, UR44, 0x3 ;  /* 0x0000002c448f7c11 */ /* 0x000fe4000f8e18ff */
[----:B------:R-:W-:Y:S02]  /*6290*/  CS2R R16, SRZ ;  /* 0x0000000000107805 */ /* 0x000fe4000001ff00 */
[----:B------:R-:W-:Y:S02]  /*62a0*/  @P1 SEL R2, R0, R2, !P2 ;  /* 0x0000000200021207 */ /* 0x000fe40005000000 */
[----:B------:R-:W-:Y:S02]  /*62b0*/  CS2R R26, SRZ ;  /* 0x00000000001a7805 */ /* 0x000fe4000001ff00 */
[----:B------:R-:W-:Y:S02]  /*62c0*/  SHF.L.U32 R4, R147, 0x1f, RZ ;  /* 0x0000001f93047819 */ /* 0x000fe400000006ff */
[----:B------:R-:W-:Y:S02]  /*62d0*/  CS2R R24, SRZ ;  /* 0x0000000000187805 */ /* 0x000fe4000001ff00 */
[----:B------:R-:W-:Y:S02]  /*62e0*/  @P0 LOP3.LUT R2, R2, 0x1, RZ, 0xc0, !PT ;  /* 0x0000000102020812 */ /* 0x000fe400078ec0ff */
[----:B------:R-:W-:Y:S02]  /*62f0*/  CS2R R30, SRZ ;  /* 0x00000000001e7805 */ /* 0x000fe4000001ff00 */
[----:B------:R-:W-:Y:S02]  /*6300*/  PLOP3.LUT P5, PT, PT, PT, PT, 0x8, 0x80 ;  /* 0x000000000080781c */ /* 0x000fe40003fae170 */
[----:B------:R-:W-:Y:S02]  /*6310*/  CS2R R28, SRZ ;  /* 0x00000000001c7805 */ /* 0x000fe4000001ff00 */
[----:B------:R-:W-:Y:S01]  /*6320*/  ISETP.NE.U32.OR P1, PT, R2, 0x1, !P0 ;  /* 0x000000010200780c */ /* 0x000fe20004725470 */
[----:B------:R-:W-:Y:S01]  /*6330*/  IMAD R2, R68, 0x40, R69 ;  /* 0x0000004044027824 */ /* 0x000fe200078e0245 */
[----:B------:R-:W-:Y:S02]  /*6340*/  CS2R R34, SRZ ;  /* 0x0000000000227805 */ /* 0x000fe4000001ff00 */
[----:B------:R-:W-:Y:S09]  /*6350*/  CS2R R32, SRZ ;  /* 0x0000000000207805 */ /* 0x000ff2000001ff00 */
[----:B------:R-:W-:Y:S04]  /*6360*/  @P1 SHF.L.U32 R0, R145, 0x1f, RZ ;  /* 0x0000001f91001819 */ /* 0x000fe800000006ff */
[----:B------:R-:W1:Y:S01]  /*6370*/  @P1 SYNCS.PHASECHK.TRANS64.TRYWAIT P0, [UR44+0xa0], R0 ;  /* 0x0000a000ff0015a7 */ /* 0x000e62000800112c */
[----:B------:R2:W3:Y:S01]  /*6380*/  SYNCS.PHASECHK.TRANS64.TRYWAIT P4, [R143+URZ+0xe0], R4 ;  /* 0x0000e0048f0075a7 */ /* 0x0004e200080811ff */
[----:B-1----:R-:W-:Y:S01]  /*6390*/  @P1 PLOP3.LUT P5, PT, P0, PT, PT, 0x8, 0x80 ;  /* 0x000000000080181c */ /* 0x002fe200007ae170 */
[----:B------:R-:W-:Y:S01]  /*63a0*/  @!UPT UIADD3 URZ, UPT, UPT, URZ, URZ, URZ ;  /* 0x000000fffffff290 */ /* 0x000fe2000fffe0ff */
[----:B--23--:R-:W-:Y:S11]  /*63b0*/  @!P1 BRA `(.L_x_110) ;  /* 0x00000000009c9947 */ /* 0x00cff60003800000 */
[----:B------:R-:W-:Y:S01]  /*63c0*/  ISETP.NE.U32.AND P0, PT, RZ, UR56, PT ;  /* 0x00000038ff007c0c */ /* 0x000fe2000bf05070 */
[----:B------:R-:W-:Y:S01]  /*63d0*/  BSSY B0, `(.L_x_111) ;  /* 0x0000016000007945 */ /* 0x000fe20003800000 */
[----:B------:R-:W-:Y:S02]  /*63e0*/  FSETP.NEU.AND P2, PT, R71, RZ, PT ;  /* 0x000000ff4700720b */ /* 0x000fe40003f4d000 */
[----:B------:R-:W-:Y:S02]  /*63f0*/  CS2R R34, SRZ ;  /* 0x0000000000227805 */ /* 0x000fe4000001ff00 */
[----:B------:R-:W-:Y:S02]  /*6400*/  ISETP.NE.AND.EX P0, PT, RZ, UR57, PT, P0 ;  /* 0x00000039ff007c0c */ /* 0x000fe4000bf05300 */
[----:B------:R-:W-:Y:S02]  /*6410*/  CS2R R32, SRZ ;  /* 0x0000000000207805 */ /* 0x000fe4000001ff00 */
[----:B------:R-:W-:Y:S02]  /*6420*/  LOP3.LUT P1, RZ, R141, 0xff, RZ, 0xc0, !PT ;  /* 0x000000ff8dff7812 */ /* 0x000fe4000782c0ff */
[----:B------:R-:W-:Y:S02]  /*6430*/  CS2R R30, SRZ ;  /* 0x00000000001e7805 */ /* 0x000fe4000001ff00 */
[----:B------:R-:W-:Y:S02]  /*6440*/  SEL R0, RZ, 0xffffffff, P2 ;  /* 0xffffffffff007807 */ /* 0x000fe40001000000 */
[----:B------:R-:W-:Y:S02]  /*6450*/  CS2R R28, SRZ ;  /* 0x00000000001c7805 */ /* 0x000fe4000001ff00 */
[----:B------:R-:W-:Y:S02]  /*6460*/  SEL R3, RZ, 0xffffffff, P0 ;  /* 0xffffffffff037807 */ /* 0x000fe40000000000 */
[----:B------:R-:W-:Y:S02]  /*6470*/  CS2R R26, SRZ ;  /* 0x00000000001a7805 */ /* 0x000fe4000001ff00 */
[----:B------:R-:W-:Y:S02]  /*6480*/  CS2R R24, SRZ ;  /* 0x0000000000187805 */ /* 0x000fe4000001ff00 */
[----:B------:R-:W-:Y:S02]  /*6490*/  CS2R R18, SRZ ;  /* 0x0000000000127805 */ /* 0x000fe4000001ff00 */
[----:B------:R-:W-:Y:S02]  /*64a0*/  @P3 SEL R0, R3, R0, !P1 ;  /* 0x0000000003003207 */ /* 0x000fe40004800000 */
[----:B------:R-:W-:Y:S02]  /*64b0*/  CS2R R16, SRZ ;  /* 0x0000000000107805 */ /* 0x000fe4000001ff00 */
[----:B------:R-:W-:Y:S04]  /*64c0*/  LOP3.LUT R0, R0, 0x1, RZ, 0xc0, !PT ;  /* 0x0000000100007812 */ /* 0x000fe800078ec0ff */
[----:B------:R-:W-:Y:S01]  /*64d0*/  ISETP.NE.U32.AND P0, PT, R0, 0x1, PT ;  /* 0x000000010000780c */ /* 0x000fe20003f05070 */
[----:B------:R-:W-:Y:S01]  /*64e0*/  @!UPT UIADD3 URZ, UPT, UPT, URZ, URZ, URZ ;  /* 0x000000fffffff290 */ /* 0x000fe2000fffe0ff */
[----:B------:R-:W-:Y:S11]  /*64f0*/  @!P5 BRA `(.L_x_112) ;  /* 0x00000000000cd947 */ /* 0x000ff60003800000 */
[----:B------:R-:W-:Y:S04]  /*6500*/  SHF.L.U32 R3, R145, 0x1f, RZ ;  /* 0x0000001f91037819 */ /* 0x000fe800000006ff */
[----:B------:R-:W1:Y:S02]  /*6510*/  SYNCS.PHASECHK.TRANS64.TRYWAIT P1, [UR44+0xa0], R3 ;  /* 0x0000a003ff0075a7 */ /* 0x000e64000802112c */
[----:B-1----:R-:W-:Y:S05]  /*6520*/  @!P1 BRA `(.L_x_113) ;  /* 0x0000002000409947 */ /* 0x002fea0003800000 */
.L_x_112:
[----:B------:R-:W-:Y:S05]  /*6530*/  BSYNC B0 ;  /* 0x0000000000007941 */ /* 0x000fea0003800000 */
.L_x_111:
[----:B------:R2:W3:Y:S01]  /*6540*/  @P0 LDS.128 R32, [R140+UR44+0x200] ;  /* 0x0002002c8c200984 */ /* 0x0004e20008000c00 */
[----:B------:R-:W5:Y:S01]  /*6550*/  S2UR UR5, SR_CgaCtaId ;  /* 0x00000000000579c3 */ /* 0x000f620000008800 */
[----:B------:R-:W-:Y:S01]  /*6560*/  UIADD3 UR4, UPT, UPT, UR44, 0xa8, URZ ;  /* 0x000000a82c047890 */ /* 0x000fe2000fffe0ff */
[----:B------:R-:W-:Y:S01]  /*6570*/  LOP3.LUT R145, R145, 0x1, RZ, 0x3c, !PT ;  /* 0x0000000191917812 */ /* 0x000fe200078e3cff */
[----:B------:R2:W1:Y:S04]  /*6580*/  @P0 LDS.128 R28, [R150+0x10] ;  /* 0x00001000961c0984 */ /* 0x0004680000000c00 */
[----:B------:R2:W1:Y:S04]  /*6590*/  @P0 LDS.128 R24, [R149+0x20] ;  /* 0x0000200095180984 */ /* 0x0004680000000c00 */
[----:B------:R2:W1:Y:S01]  /*65a0*/  @P0 LDS.128 R16, [R148+0x30] ;  /* 0x0000300094100984 */ /* 0x0004620000000c00 */
[----:B------:R-:W-:Y:S01]  /*65b0*/  @!PT LDS RZ, [RZ] ;  /* 0x00000000fffff984 */ /* 0x000fe20000000800 */
[----:B------:R-:W-:Y:S01]  /*65c0*/  @!PT LDS RZ, [RZ] ;  /* 0x00000000fffff984 */ /* 0x000fe20000000800 */
[----:B------:R-:W-:Y:S01]  /*65d0*/  @!PT LDS RZ, [RZ] ;  /* 0x00000000fffff984 */ /* 0x000fe20000000800 */
[----:B------:R-:W-:Y:S01]  /*65e0*/  @!PT LDS RZ, [RZ] ;  /* 0x00000000fffff984 */ /* 0x000fe20000000800 */
[----:B------:R4:W-:Y:S06]  /*65f0*/  MEMBAR.ALL.CTA ;  /* 0x0000000000007992 */ /* 0x0009ec0000008000 */
[----:B----4-:R-:W4:Y:S01]  /*6600*/  FENCE.VIEW.ASYNC.S ;  /* 0x00000000000073c6 */ /* 0x010f220000000000 */
[----:B-----5:R-:W-:Y:S09]  /*6610*/  UPRMT UR4, UR5, 0x654, UR4 ;  /* 0x0000065405047896 */ /* 0x020ff20008000004 */
[----:B----4-:R-:W-:Y:S03]  /*6620*/  SYNCS.ARRIVE.TRANS64.RED.A1T0 RZ, [UR4], RZ ;  /* 0x000000ffffff79a7 */ /* 0x010fe60008100404 */
.L_x_110:
[----:B------:R-:W-:Y:S05]  /*6630*/  BSYNC B1 ;  /* 0x0000000000017941 */ /* 0x000fea0003800000 */
.L_x_109:
[----:B-1----:R-:W-:Y:S04]  /*6640*/  SHF.R.U32.HI R0, RZ, 0x15, R2 ;  /* 0x00000015ff007819 */ /* 0x002fe80000011602 */
[----:B------:R-:W-:Y:S01]  /*6650*/  LOP3.LUT P0, RZ, R0, 0x3, R142, 0x48, !PT ;  /* 0x0000000300ff7812 */ /* 0x000fe2000780488e */
[----:B------:R-:W-:Y:S01]  /*6660*/  @!UPT UIADD3 URZ, UPT, UPT, URZ, URZ, URZ ;  /* 0x000000fffffff290 */ /* 0x000fe2000fffe0ff */
[----:B------:R-:W-:Y:S11]  /*6670*/  @P4 BRA `(.L_x_114) ;  /* 0x0000000000084947 */ /* 0x000ff60003800000 */
[----:B------:R-:W1:Y:S02]  /*6680*/  SYNCS.PHASECHK.TRANS64.TRYWAIT P1, [R143+URZ+0xe0], R4 ;  /* 0x0000e0048f0075a7 */ /* 0x000e6400080211ff */
[----:B-1----:R-:W-:Y:S05]  /*6690*/  @!P1 BRA `(.L_x_115) ;  /* 0x0000001c00fc9947 */ /* 0x002fea0003800000 */
.L_x_114:
[----:B------:R-:W-:Y:S05]  /*66a0*/  @!P0 BRA `(.L_x_116) ;  /* 0x0000000000408947 */ /* 0x000fea0003800000 */
[----:B------:R-:W1:Y:S01]  /*66b0*/  LDCU.64 UR8, c[0x4][0x70] ;  /* 0x01000e00ff0877ac */ /* 0x000e620008000a00 */
[----:B------:R-:W-:Y:S01]  /*66c0*/  MOV R15, 0x0 ;  /* 0x00000000000f7802 */ /* 0x000fe20000000f00 */
[----:B------:R-:W-:Y:S02]  /*66d0*/  HFMA2 R12, -RZ, RZ, 0, 5.9604644775390625e-08 ;  /* 0x00000001ff0c7431 */ /* 0x000fe400000001ff */
[----:B------:R-:W-:Y:S02]  /*66e0*/  IMAD.MOV.U32 R8, RZ, RZ, 0x192 ;  /* 0x00000192ff087424 */ /* 0x000fe400078e00ff */
[----:B------:R-:W-:Y:S01]  /*66f0*/  IMAD.MOV.U32 R13, RZ, RZ, RZ ;  /* 0x000000ffff0d7224 */ /* 0x000fe200078e00ff */
[----:B------:R-:W5:Y:S01]  /*6700*/  LDCU.64 UR6, c[0x4][0x78] ;  /* 0x01000f00ff0677ac */ /* 0x000f620008000a00 */
[----:B------:R-:W2:Y:S01]  /*6710*/  LDC.64 R14, c[0x4][R15] ;  /* 0x010000000f0e7b82 */ /* 0x000ea20000000a00 */
[----:B------:R-:W3:Y:S01]  /*6720*/  LDCU.64 UR4, c[0x4][0x10] ;  /* 0x01000200ff0477ac */ /* 0x000ee20008000a00 */
[----:B-1----:R-:W-:Y:S01]  /*6730*/  MOV R5, UR9 ;  /* 0x0000000900057c02 */ /* 0x002fe20008000f00 */
[----:B------:R-:W-:Y:S01]  /*6740*/  IMAD.U32 R4, RZ, RZ, UR8 ;  /* 0x00000008ff047e24 */ /* 0x000fe2000f8e00ff */
[----:B-----5:R-:W-:Y:S01]  /*6750*/  MOV R7, UR7 ;  /* 0x0000000700077c02 */ /* 0x020fe20008000f00 */
[----:B------:R-:W-:Y:S01]  /*6760*/  IMAD.U32 R6, RZ, RZ, UR6 ;  /* 0x00000006ff067e24 */ /* 0x000fe2000f8e00ff */
[----:B---3--:R-:W-:Y:S01]  /*6770*/  MOV R11, UR5 ;  /* 0x00000005000b7c02 */ /* 0x008fe20008000f00 */
[----:B------:R-:W-:Y:S02]  /*6780*/  IMAD.U32 R10, RZ, RZ, UR4 ;  /* 0x00000004ff0a7e24 */ /* 0x000fe4000f8e00ff */
[----:B------:R-:W-:Y:S07]  /*6790*/  LEPC R20, `(.L_x_116) ;  /* 0x000000001014794e */ /* 0x000fee0000000000 */
[----:B--2-4-:R-:W-:Y:S05]  /*67a0*/  CALL.ABS.NOINC R14 ;  /* 0x000000000e007343 */ /* 0x014fea0003c00000 */
.L_x_116:
[----:B------:R-:W-:Y:S01]  /*67b0*/  LOP3.LUT P0, RZ, R131, 0x60, RZ, 0xc0, !PT ;  /* 0x0000006083ff7812 */ /* 0x000fe2000780c0ff */
[----:B------:R-:W-:Y:S05]  /*67c0*/  WARPSYNC.ALL ;  /* 0x0000000000007948 */ /* 0x000fea0003800000 */
[----:B------:R-:W-:Y:S01]  /*67d0*/  R2UR UR4, R2 ;  /* 0x00000000020472ca */ /* 0x000fe200000e0000 */
[----:B------:R-:W-:Y:S01]  /*67e0*/  BSSY.RECONVERGENT B0, `(.L_x_117) ;  /* 0x000011f000007945 */ /* 0x000fe20003800200 */
[----:B---3--:R-:W-:Y:S02]  /*67f0*/  F2FP.F16.E5M2.UNPACK_B R2, R32 ;  /* 0x00000020ff02723e */ /* 0x008fe400020004ff */
[-C--:B------:R-:W-:Y:S02]  /*6800*/  F2FP.F16.E5M2.UNPACK_B R21, R33.reuse ;  /* 0x00000021ff15723e */ /* 0x080fe400020004ff */
[----:B------:R-:W-:Y:S01]  /*6810*/  F2FP.F16.E5M2.UNPACK_B R12, R28 ;  /* 0x0000001cff0c723e */ /* 0x000fe200020004ff */
[----:B------:R-:W-:Y:S01]  /*6820*/  HADD2.F32 R0, -RZ, R2.H0_H0 ;  /* 0x20000002ff007230 */ /* 0x000fe20000004100 */
[----:B------:R-:W-:Y:S01]  /*6830*/  F2FP.F16.E5M2.UNPACK_B R32, R32.H1 ;  /* 0x00000020ff20723e */ /* 0x000fe200030004ff */
[--C-:B------:R-:W-:Y:S01]  /*6840*/  HADD2.F32 R73, -RZ, R21.reuse.H0_H0 ;  /* 0x20000015ff497230 */ /* 0x100fe20000004100 */
[----:B------:R-:W-:Y:S01]  /*6850*/  F2FP.F16.E5M2.UNPACK_B R33, R33.H1 ;  /* 0x00000021ff21723e */ /* 0x000fe200030004ff */
[----:B------:R-:W-:Y:S01]  /*6860*/  HADD2.F32 R74, -RZ, R21.H1_H1 ;  /* 0x30000015ff4a7230 */ /* 0x000fe20000004100 */
[-C--:B------:R-:W-:Y:S01]  /*6870*/  F2FP.F16.E5M2.UNPACK_B R20, R34.reuse ;  /* 0x00000022ff14723e */ /* 0x080fe200020004ff */
[--C-:B------:R-:W-:Y:S01]  /*6880*/  HADD2.F32 R3, -RZ, R32.reuse.H0_H0 ;  /* 0x20000020ff037230 */ /* 0x100fe20000004100 */
[----:B------:R-:W-:Y:S01]  /*6890*/  F2FP.F16.E5M2.UNPACK_B R15, R34.H1 ;  /* 0x00000022ff0f723e */ /* 0x000fe200030004ff */
[----:B------:R-:W-:Y:S01]  /*68a0*/  HADD2.F32 R72, -RZ, R32.H1_H1 ;  /* 0x30000020ff487230 */ /* 0x000fe20000004100 */
[-C--:B------:R-:W-:Y:S01]  /*68b0*/  F2FP.F16.E5M2.UNPACK_B R14, R35.reuse ;  /* 0x00000023ff0e723e */ /* 0x080fe200020004ff */
[--C-:B------:R-:W-:Y:S01]  /*68c0*/  HADD2.F32 R75, -RZ, R33.reuse.H0_H0 ;  /* 0x20000021ff4b7230 */ /* 0x100fe20000004100 */
[----:B------:R-:W-:Y:S01]  /*68d0*/  F2FP.F16.E5M2.UNPACK_B R13, R35.H1 ;  /* 0x00000023ff0d723e */ /* 0x000fe200030004ff */
[----:B------:R-:W-:Y:S01]  /*68e0*/  HADD2.F32 R76, -RZ, R33.H1_H1 ;  /* 0x30000021ff4c7230 */ /* 0x000fe20000004100 */
[----:B------:R-:W-:Y:S01]  /*68f0*/  F2FP.F16.E5M2.UNPACK_B R28, R28.H1 ;  /* 0x0000001cff1c723e */ /* 0x000fe200030004ff */
[--C-:B------:R-:W-:Y:S01]  /*6900*/  HADD2.F32 R77, -RZ, R20.reuse.H0_H0 ;  /* 0x20000014ff4d7230 */ /* 0x100fe20000004100 */
[-C--:B------:R-:W-:Y:S01]  /*6910*/  F2FP.F16.E5M2.UNPACK_B R11, R29.reuse ;  /* 0x0000001dff0b723e */ /* 0x080fe200020004ff */
        /* <DEDUP_REMOVED lines=43> */
[----:B------:R-:W-:Y:S01]  /*6bd0*/  IADD3 R143, PT, PT, R143, 0x100, RZ ;  /* 0x000001008f8f7810 */ /* 0x000fe20007ffe0ff */
[----:B------:R-:W-:Y:S01]  /*6be0*/  HADD2.F32 R100, -RZ, R6.H1_H1 ;  /* 0x30000006ff647230 */ /* 0x000fe20000004100 */
[----:B------:R-:W-:Y:S01]  /*6bf0*/  IADD3 R68, PT, PT, R68, 0x1, RZ ;  /* 0x0000000144447810 */ /* 0x000fe20007ffe0ff */
[--C-:B------:R-:W-:Y:S01]  /*6c00*/  HADD2.F32 R101, -RZ, R5.reuse.H0_H0 ;  /* 0x20000005ff657230 */ /* 0x100fe20000004100 */
[----:B------:R-:W-:Y:S01]  /*6c10*/  LOP3.LUT R143, R143, 0xfefffff8, RZ, 0xc0, !PT ;  /* 0xfefffff88f8f7812 */ /* 0x000fe200078ec0ff */
[----:B------:R-:W-:Y:S02]  /*6c20*/  HADD2.F32 R102, -RZ, R5.H1_H1 ;  /* 0x30000005ff667230 */ /* 0x000fe40000004100 */
[--C-:B------:R-:W-:Y:S02]  /*6c30*/  HADD2.F32 R103, -RZ, R4.reuse.H0_H0 ;  /* 0x20000004ff677230 */ /* 0x100fe40000004100 */
[----:B------:R-:W-:Y:S02]  /*6c40*/  HADD2.F32 R104, -RZ, R4.H1_H1 ;  /* 0x30000004ff687230 */ /* 0x000fe40000004100 */
[----:B------:R-:W1:Y:S01]  /*6c50*/  LDTM.x64 R4, tmem[UR4] ;  /* 0x00000004000479ee */ /* 0x000e620008340000 */
[----:B------:R-:W-:Y:S01]  /*6c60*/  NOP ;  /* 0x0000000000007918 */ /* 0x000fe20000000000 */
[----:B-1----:R1:W-:Y:S01]  /*6c70*/  SYNCS.ARRIVE.TRANS64.RED.A1T0 RZ, [R143+URZ], RZ ;  /* 0x000000ff8fff79a7 */ /* 0x0023e200081004ff */
[----:B------:R-:W-:Y:S02]  /*6c80*/  HADD2.F32 R2, -RZ, R2.H1_H1 ;  /* 0x30000002ff027230 */ /* 0x000fe40000004100 */
[--C-:B------:R-:W-:Y:S02]  /*6c90*/  HADD2.F32 R105, -RZ, R106.reuse.H0_H0 ;  /* 0x2000006aff697230 */ /* 0x100fe40000004100 */
        /* <DEDUP_REMOVED lines=9> */
[C---:B----4-:R-:W-:Y:S01]  /*6d30*/  FMUL R4, R70.reuse, R4 ;  /* 0x0000000446047220 */ /* 0x050fe20000400000 */
[C---:B------:R-:W-:Y:S01]  /*6d40*/  FMUL R5, R70.reuse, R5 ;  /* 0x0000000546057220 */ /* 0x040fe20000400000 */
[C---:B------:R-:W-:Y:S01]  /*6d50*/  FMUL R8, R70.reuse, R8 ;  /* 0x0000000846087220 */ /* 0x040fe20000400000 */
[C---:B------:R-:W-:Y:S01]  /*6d60*/  FMUL R9, R70.reuse, R9 ;  /* 0x0000000946097220 */ /* 0x040fe20000400000 */
[C---:B------:R-:W-:Y:S01]  /*6d70*/  FFMA R4, R71.reuse, R0, R4 ;  /* 0x0000000047047223 */ /* 0x040fe20000000004 */
[C---:B------:R-:W-:Y:S01]  /*6d80*/  FFMA R5, R71.reuse, R2, R5 ;  /* 0x0000000247057223 */ /* 0x040fe20000000005 */
[C---:B------:R-:W-:Y:S01]  /*6d90*/  FMUL R12, R70.reuse, R12 ;  /* 0x0000000c460c7220 */ /* 0x040fe20000400000 */
[C---:B------:R-:W-:Y:S01]  /*6da0*/  FMUL R13, R70.reuse, R13 ;  /* 0x0000000d460d7220 */ /* 0x040fe20000400000 */
[C---:B------:R-:W-:Y:S01]  /*6db0*/  FMUL R0, R70.reuse, R16 ;  /* 0x0000001046007220 */ /* 0x040fe20000400000 */
[C---:B------:R-:W-:Y:S01]  /*6dc0*/  FMUL R2, R70.reuse, R17 ;  /* 0x0000001146027220 */ /* 0x040fe20000400000 */
[C---:B------:R-:W-:Y:S01]  /*6dd0*/  FMUL R17, R70.reuse, R24 ;  /* 0x0000001846117220 */ /* 0x040fe20000400000 */
[--C-:B------:R-:W-:Y:S02]  /*6de0*/  HADD2.F32 R125, -RZ, R126.reuse.H0_H0 ;  /* 0x2000007eff7d7230 */ /* 0x100fe40000004100 */
[C---:B------:R-:W-:Y:S01]  /*6df0*/  FMUL R6, R70.reuse, R6 ;  /* 0x0000000646067220 */ /* 0x040fe20000400000 */
[----:B------:R-:W-:Y:S02]  /*6e00*/  HADD2.F32 R126, -RZ, R126.H1_H1 ;  /* 0x3000007eff7e7230 */ /* 0x000fe40000004100 */
[C---:B------:R-:W-:Y:S01]  /*6e10*/  FMUL R7, R70.reuse, R7 ;  /* 0x0000000746077220 */ /* 0x040fe20000400000 */
[C---:B------:R-:W-:Y:S01]  /*6e20*/  FMUL R10, R70.reuse, R10 ;  /* 0x0000000a460a7220 */ /* 0x040fe20000400000 */
[C---:B------:R-:W-:Y:S01]  /*6e30*/  FFMA R6, R71.reuse, R3, R6 ;  /* 0x0000000347067223 */ /* 0x040fe20000000006 */
[C---:B------:R-:W-:Y:S01]  /*6e40*/  FMUL R11, R70.reuse, R11 ;  /* 0x0000000b460b7220 */ /* 0x040fe20000400000 */
[C---:B------:R-:W-:Y:S01]  /*6e50*/  FFMA R7, R71.reuse, R72, R7 ;  /* 0x0000004847077223 */ /* 0x040fe20000000007 */
[C---:B------:R-:W-:Y:S01]  /*6e60*/  FFMA R8, R71.reuse, R73, R8 ;  /* 0x0000004947087223 */ /* 0x040fe20000000008 */
[C---:B------:R-:W-:Y:S01]  /*6e70*/  FFMA R9, R71.reuse, R74, R9 ;  /* 0x0000004a47097223 */ /* 0x040fe20000000009 */
[C---:B------:R-:W-:Y:S01]  /*6e80*/  FFMA R10, R71.reuse, R75, R10 ;  /* 0x0000004b470a7223 */ /* 0x040fe2000000000a */
[C---:B------:R-:W-:Y:S01]  /*6e90*/  FFMA R11, R71.reuse, R76, R11 ;  /* 0x0000004c470b7223 */ /* 0x040fe2000000000b */
[C---:B------:R-:W-:Y:S01]  /*6ea0*/  FFMA R12, R71.reuse, R77, R12 ;  /* 0x0000004d470c7223 */ /* 0x040fe2000000000c */
[----:B------:R-:W-:Y:S01]  /*6eb0*/  FFMA R13, R71, R78, R13 ;  /* 0x0000004e470d7223 */ /* 0x000fe2000000000d */
[----:B------:R-:W-:Y:S01]  /*6ec0*/  F2FP.SATFINITE.E5M2.F32.PACK_AB_MERGE_C R76, R7, R6, RZ ;  /* 0x00000006074c723e */ /* 0x000fe200048060ff */
[--C-:B------:R-:W-:Y:S02]  /*6ed0*/  HADD2.F32 R74, -RZ, R129.reuse.H0_H0 ;  /* 0x20000081ff4a7230 */ /* 0x100fe40000004100 */
[C---:B------:R-:W-:Y:S01]  /*6ee0*/  FMUL R7, R70.reuse, R20 ;  /* 0x0000001446077220 */ /* 0x040fe20000400000 */
[----:B------:R-:W-:Y:S01]  /*6ef0*/  HADD2.F32 R75, -RZ, R129.H1_H1 ;  /* 0x30000081ff4b7230 */ /* 0x000fe20000004100 */
[----:B------:R-:W-:Y:S01]  /*6f00*/  F2FP.SATFINITE.E5M2.F32.PACK_AB_MERGE_C R129, R11, R10, RZ ;  /* 0x0000000a0b81723e */ /* 0x000fe200048060ff */
        /* <DEDUP_REMOVED lines=12> */
[----:B------:R-:W-:Y:S01]  /*6fd0*/  FFMA R3, R71, R83, R3 ;  /* 0x0000005347037223 */ /* 0x000fe20000000003 */
[C---:B------:R-:W-:Y:S01]  /*6fe0*/  FMUL R25, R70.reuse, R32 ;  /* 0x0000002046197220 */ /* 0x040fe20000400000 */
[----:B------:R-:W-:Y:S01]  /*6ff0*/  F2FP.SATFINITE.E5M2.F32.PACK_AB_MERGE_C R14, R15, R14, RZ ;  /* 0x0000000e0f0e723e */ /* 0x000fe200048060ff */
[C---:B------:R-:W-:Y:S01]  /*7000*/  FMUL R6, R70.reuse, R19 ;  /* 0x0000001346067220 */ /* 0x040fe20000400000 */
[C---:B------:R-:W-:Y:S01]  /*7010*/  FMUL R11, R70.reuse, R22 ;  /* 0x00000016460b7220 */ /* 0x040fe20000400000 */
[C---:B------:R-:W-:Y:S01]  /*7020*/  FMUL R22, R70.reuse, R29 ;  /* 0x0000001d46167220 */ /* 0x040fe20000400000 */
[C---:B------:R-:W-:Y:S01]  /*7030*/  FMUL R29, R70.reuse, R36 ;  /* 0x00000024461d7220 */ /* 0x040fe20000400000 */
[C---:B------:R-:W-:Y:S01]  /*7040*/  FFMA R6, R71.reuse, R84, R6 ;  /* 0x0000005447067223 */ /* 0x040fe20000000006 */
[C---:B------:R-:W-:Y:S01]  /*7050*/  FFMA R7, R71.reuse, R85, R7 ;  /* 0x0000005547077223 */ /* 0x040fe20000000007 */
[C---:B------:R-:W-:Y:S01]  /*7060*/  FFMA R10, R71.reuse, R86, R10 ;  /* 0x00000056470a7223 */ /* 0x040fe2000000000a */
[C---:B------:R-:W-:Y:S01]  /*7070*/  FFMA R11, R71.reuse, R87, R11 ;  /* 0x00000057470b7223 */ /* 0x040fe2000000000b */
[----:B------:R-:W-:Y:S01]  /*7080*/  FMUL R16, R70, R23 ;  /* 0x0000001746107220 */ /* 0x000fe20000400000 */
[----:B------:R-:W-:Y:S01]  /*7090*/  F2FP.SATFINITE.E5M2.F32.PACK_AB_MERGE_C R3, R6, R3, RZ ;  /* 0x000000030603723e */ /* 0x000fe200048060ff */
        /* <DEDUP_REMOVED lines=10> */
[----:B------:R-:W-:Y:S01]  /*7140*/  FMUL R30, R70, R37 ;  /* 0x00000025461e7220 */ /* 0x000fe20000400000 */
[----:B------:R-:W-:Y:S01]  /*7150*/  F2FP.SATFINITE.E5M2.F32.PACK_AB_MERGE_C R16, R10, R7, R16 ;  /* 0x000000070a10723e */ /* 0x000fe20004806010 */
        /* <DEDUP_REMOVED lines=23> */
[----:B------:R-:W-:Y:S01]  /*72d0*/  FFMA R31, R71, R103, R31 ;  /* 0x00000067471f7223 */ /* 0x000fe2000000001f */
[----:B------:R-:W-:Y:S01]  /*72e0*/  FMUL R45, R70, R52 ;  /* 0x00000034462d7220 */ /* 0x000fe20000400000 */
[----:B------:R-:W-:Y:S01]  /*72f0*/  F2FP.SATFINITE.E5M2.F32.PACK_AB_MERGE_C R19, R28, R27, RZ ;  /* 0x0000001b1c13723e */ /* 0x000fe200048060ff */
[C---:B------:R-:W-:Y:S01]  /*7300*/  FMUL R52, R70.reuse, R59 ;  /* 0x0000003b46347220 */ /* 0x040fe20000400000 */
[C---:B------:R-:W-:Y:S01]  /*7310*/  FMUL R59, R70.reuse, R66 ;  /* 0x00000042463b7220 */ /* 0x040fe20000400000 */
[----:B------:R-:W-:Y:S01]  /*7320*/  F2FP.SATFINITE.E5M2.F32.PACK_AB_MERGE_C R66, R13, R12, R14 ;  /* 0x0000000c0d42723e */ /* 0x000fe2000480600e */
[----:B------:R-:W-:Y:S01]  /*7330*/  FMUL R32, R70, R39 ;  /* 0x0000002746207220 */ /* 0x000fe20000400000 */
[--C-:B------:R-:W-:Y:S01]  /*7340*/  HADD2.F32 R107, -RZ, R108.reuse.H0_H0 ;  /* 0x2000006cff6b7230 */ /* 0x100fe20000004100 */
[----:B------:R-:W-:Y:S01]  /*7350*/  F2FP.SATFINITE.E5M2.F32.PACK_AB_MERGE_C R19, R26, R25, R19 ;  /* 0x000000191a13723e */ /* 0x000fe20004806013 */
[----:B------:R-:W-:Y:S02]  /*7360*/  HADD2.F32 R108, -RZ, R108.H1_H1 ;  /* 0x3000006cff6c7230 */ /* 0x000fe40000004100 */
[C---:B------:R-:W-:Y:S01]  /*7370*/  FFMA R32, R71.reuse, R104, R32 ;  /* 0x0000006847207223 */ /* 0x040fe20000000020 */
[C---:B------:R-:W-:Y:S01]  /*7380*/  FFMA R33, R71.reuse, R105, R33 ;  /* 0x0000006947217223 */ /* 0x040fe20000000021 */
[C---:B------:R-:W-:Y:S01]  /*7390*/  FFMA R34, R71.reuse, R106, R34 ;  /* 0x0000006a47227223 */ /* 0x040fe20000000022 */
[C---:B------:R-:W-:Y:S01]  /*73a0*/  FMUL R35, R70.reuse, R42 ;  /* 0x0000002a46237220 */ /* 0x040fe20000400000 */
[----:B------:R-:W-:Y:S01]  /*73b0*/  FMUL R42, R70, R49 ;  /* 0x00000031462a7220 */ /* 0x000fe20000400000 */
[----:B------:R-:W-:Y:S01]  /*73c0*/  F2FP.SATFINITE.E5M2.F32.PACK_AB_MERGE_C R32, R32, R31, RZ ;  /* 0x0000001f2020723e */ /* 0x000fe200048060ff */
[C---:B------:R-:W-:Y:S01]  /*73d0*/  FMUL R49, R70.reuse, R56 ;  /* 0x0000003846317220 */ /* 0x040fe20000400000 */
[C---:B------:R-:W-:Y:S01]  /*73e0*/  FMUL R36, R70.reuse, R43 ;  /* 0x0000002b46247220 */ /* 0x040fe20000400000 */
[--C-:B------:R-:W-:Y:S02]  /*73f0*/  HADD2.F32 R111, -RZ, R112.reuse.H0_H0 ;  /* 0x20000070ff6f7230 */ /* 0x100fe40000004100 */
[C---:B------:R-:W-:Y:S01]  /*7400*/  FFMA R35, R71.reuse, R107, R35 ;  /* 0x0000006b47237223 */ /* 0x040fe20000000023 */
[----:B------:R-:W-:Y:S02]  /*7410*/  HADD2.F32 R112, -RZ, R112.H1_H1 ;  /* 0x30000070ff707230 */ /* 0x000fe40000004100 */
[C---:B------:R-:W-:Y:S01]  /*7420*/  FMUL R39, R70.reuse, R46 ;  /* 0x0000002e46277220 */ /* 0x040fe20000400000 */
[C---:B------:R-:W-:Y:S01]  /*7430*/  FFMA R36, R71.reuse, R108, R36 ;  /* 0x0000006c47247223 */ /* 0x040fe20000000024 */
[C---:B------:R-:W-:Y:S01]  /*7440*/  FMUL R40, R70.reuse, R47 ;  /* 0x0000002f46287220 */ /* 0x040fe20000400000 */
[C---:B------:R-:W-:Y:S01]  /*7450*/  FFMA R37, R71.reuse, R109, R37 ;  /* 0x0000006d47257223 */ /* 0x040fe20000000025 */
[C---:B------:R-:W-:Y:S01]  /*7460*/  FFMA R38, R71.reuse, R110, R38 ;  /* 0x0000006e47267223 */ /* 0x040fe20000000026 */
        /* <DEDUP_REMOVED lines=8> */
[C---:B------:R-:W-:Y:S01]  /*74f0*/  FMUL R46, R70.reuse, R53 ;  /* 0x00000035462e7220 */ /* 0x040fe20000400000 */
[--C-:B------:R-:W-:Y:S02]  /*7500*/  HADD2.F32 R119, -RZ, R120.reuse.H0_H0 ;  /* 0x20000078ff777230 */ /* 0x100fe40000004100 */
[C---:B------:R-:W-:Y:S01]  /*7510*/  FMUL R50, R70.reuse, R57 ;  /* 0x0000003946327220 */ /* 0x040fe20000400000 */
[C---:B------:R-:W-:Y:S01]  /*7520*/  FMUL R51, R70.reuse, R58 ;  /* 0x0000003a46337220 */ /* 0x040fe20000400000 */
[C---:B------:R-:W-:Y:S01]  /*7530*/  FMUL R53, R70.reuse, R60 ;  /* 0x0000003c46357220 */ /* 0x040fe20000400000 */
[C---:B------:R-:W-:Y:S01]  /*7540*/  FFMA R43, R71.reuse, R115, R43 ;  /* 0x00000073472b7223 */ /* 0x040fe2000000002b */
[----:B------:R-:W-:Y:S02]  /*7550*/  HADD2.F32 R120, -RZ, R120.H1_H1 ;  /* 0x30000078ff787230 */ /* 0x000fe40000004100 */
[C---:B------:R-:W-:Y:S01]  /*7560*/  FMUL R47, R70.reuse, R54 ;  /* 0x00000036462f7220 */ /* 0x040fe20000400000 */
[C---:B------:R-:W-:Y:S01]  /*7570*/  FMUL R57, R70.reuse, R64 ;  /* 0x0000004046397220 */ /* 0x040fe20000400000 */
[C---:B------:R-:W-:Y:S01]  /*7580*/  FMUL R58, R70.reuse, R65 ;  /* 0x00000041463a7220 */ /* 0x040fe20000400000 */
[C---:B------:R-:W-:Y:S01]  /*7590*/  FMUL R60, R70.reuse, R67 ;  /* 0x00000043463c7220 */ /* 0x040fe20000400000 */
[----:B------:R-:W-:Y:S01]  /*75a0*/  FFMA R44, R71, R116, R44 ;  /* 0x00000074472c7223 */ /* 0x000fe2000000002c */
[----:B------:R-:W-:Y:S01]  /*75b0*/  FMUL R48, R70, R55 ;  /* 0x0000003746307220 */ /* 0x000fe20000400000 */
[----:B------:R-:W-:Y:S01]  /*75c0*/  F2FP.SATFINITE.E5M2.F32.PACK_AB_MERGE_C R64, R5, R4, R76 ;  /* 0x000000040540723e */ /* 0x000fe2000480604c */
[----:B------:R-:W-:Y:S01]  /*75d0*/  FFMA R45, R71, R117, R45 ;  /* 0x00000075472d7223 */ /* 0x000fe2000000002d */
[----:B------:R-:W-:Y:S01]  /*75e0*/  F2FP.SATFINITE.E5M2.F32.PACK_AB_MERGE_C R65, R9, R8, R129 ;  /* 0x000000080941723e */ /* 0x000fe20004806081 */
[C---:B------:R-:W-:Y:S01]  /*75f0*/  FFMA R46, R71.reuse, R118, R46 ;  /* 0x00000076472e7223 */ /* 0x040fe2000000002e */
[----:B------:R-:W-:Y:S01]  /*7600*/  F2FP.SATFINITE.E5M2.F32.PACK_AB_MERGE_C R67, R2, R0, R3 ;  /* 0x000000000243723e */ /* 0x000fe20004806003 */
[--C-:B------:R-:W-:Y:S02]  /*7610*/  HADD2.F32 R123, -RZ, R124.reuse.H0_H0 ;  /* 0x2000007cff7b7230 */ /* 0x100fe40000004100 */
[C---:B------:R-:W-:Y:S01]  /*7620*/  FFMA R47, R71.reuse, R119, R47 ;  /* 0x00000077472f7223 */ /* 0x040fe2000000002f */
[----:B------:R-:W-:Y:S02]  /*7630*/  HADD2.F32 R124, -RZ, R124.H1_H1 ;  /* 0x3000007cff7c7230 */ /* 0x000fe40000004100 */
[C---:B------:R-:W-:Y:S01]  /*7640*/  FFMA R48, R71.reuse, R120, R48 ;  /* 0x0000007847307223 */ /* 0x040fe20000000030 */
[----:B------:R1:W-:Y:S01]  /*7650*/  STS.128 [R140+UR44+0x2200], R64 ;  /* 0x002200408c007988 */ /* 0x0003e20008000c2c */
[C---:B------:R-:W-:Y:S01]  /*7660*/  FFMA R49, R71.reuse, R121, R49 ;  /* 0x0000007947317223 */ /* 0x040fe20000000031 */
[C---:B------:R-:W-:Y:S01]  /*7670*/  FFMA R50, R71.reuse, R122, R50 ;  /* 0x0000007a47327223 */ /* 0x040fe20000000032 */
[C---:B------:R-:W-:Y:S01]  /*7680*/  FMUL R54, R70.reuse, R61 ;  /* 0x0000003d46367220 */ /* 0x040fe20000400000 */
[--C-:B------:R-:W-:Y:S02]  /*7690*/  HADD2.F32 R127, -RZ, R128.reuse.H0_H0 ;  /* 0x20000080ff7f7230 */ /* 0x100fe40000004100 */
[C---:B------:R-:W-:Y:S01]  /*76a0*/  FFMA R51, R71.reuse, R123, R51 ;  /* 0x0000007b47337223 */ /* 0x040fe20000000033 */
[----:B------:R-:W-:Y:S02]  /*76b0*/  HADD2.F32 R128, -RZ, R128.H1_H1 ;  /* 0x30000080ff807230 */ /* 0x000fe40000004100 */
[----:B------:R-:W-:Y:S01]  /*76c0*/  FMUL R55, R70, R62 ;  /* 0x0000003e46377220 */ /* 0x000fe20000400000 */
[----:B------:R1:W-:Y:S01]  /*76d0*/  STS.128 [R150+0x2010], R16 ;  /* 0x0020101096007388 */ /* 0x0003e20000000c00 */
[----:B------:R-:W-:Y:S01]  /*76e0*/  F2FP.SATFINITE.E5M2.F32.PACK_AB_MERGE_C R35, R36, R35, RZ ;  /* 0x000000232423723e */ /* 0x000fe200048060ff */
[C---:B------:R-:W-:Y:S01]  /*76f0*/  FFMA R52, R71.reuse, R124, R52 ;  /* 0x0000007c47347223 */ /* 0x040fe20000000034 */
[----:B------:R-:W-:Y:S01]  /*7700*/  FMUL R56, R70, R63 ;  /* 0x0000003f46387220 */ /* 0x000fe20000400000 */
[C---:B------:R-:W-:Y:S01]  /*7710*/  FFMA R53, R71.reuse, R125, R53 ;  /* 0x0000007d47357223 */ /* 0x040fe20000000035 */
[C---:B------:R-:W-:Y:S01]  /*7720*/  FFMA R54, R71.reuse, R126, R54 ;  /* 0x0000007e47367223 */ /* 0x040fe20000000036 */
[C---:B------:R-:W-:Y:S01]  /*7730*/  FFMA R55, R71.reuse, R127, R55 ;  /* 0x0000007f47377223 */ /* 0x040fe20000000037 */
[C---:B------:R-:W-:Y:S01]  /*7740*/  FFMA R56, R71.reuse, R128, R56 ;  /* 0x0000008047387223 */ /* 0x040fe20000000038 */
[----:B------:R-:W-:Y:S01]  /*7750*/  F2FP.SATFINITE.E5M2.F32.PACK_AB_MERGE_C R39, R40, R39, RZ ;  /* 0x000000272827723e */ /* 0x000fe200048060ff */
[C---:B------:R-:W-:Y:S01]  /*7760*/  FFMA R57, R71.reuse, R72, R57 ;  /* 0x0000004847397223 */ /* 0x040fe20000000039 */
[----:B------:R-:W-:Y:S01]  /*7770*/  F2FP.SATFINITE.E5M2.F32.PACK_AB_MERGE_C R43, R44, R43, RZ ;  /* 0x0000002b2c2b723e */ /* 0x000fe200048060ff */
[C---:B------:R-:W-:Y:S01]  /*7780*/  FFMA R58, R71.reuse, R73, R58 ;  /* 0x00000049473a7223 */ /* 0x040fe2000000003a */
[C---:B------:R-:W-:Y:S01]  /*7790*/  FFMA R59, R71.reuse, R74, R59 ;  /* 0x0000004a473b7223 */ /* 0x040fe2000000003b */
[----:B------:R-:W-:Y:S01]  /*77a0*/  F2FP.SATFINITE.E5M2.F32.PACK_AB_MERGE_C R33, R34, R33, R35 ;  /* 0x000000212221723e */ /* 0x000fe20004806023 */
[----:B------:R-:W-:Y:S01]  /*77b0*/  FFMA R60, R71, R75, R60 ;  /* 0x0000004b473c7223 */ /* 0x000fe2000000003c */
[----:B------:R-:W-:Y:S02]  /*77c0*/  F2FP.SATFINITE.E5M2.F32.PACK_AB_MERGE_C R32, R30, R29, R32 ;  /* 0x0000001d1e20723e */ /* 0x000fe40004806020 */
[----:B------:R-:W-:Y:S02]  /*77d0*/  F2FP.SATFINITE.E5M2.F32.PACK_AB_MERGE_C R34, R38, R37, R39 ;  /* 0x000000252622723e */ /* 0x000fe40004806027 */
[----:B------:R-:W-:Y:S02]  /*77e0*/  F2FP.SATFINITE.E5M2.F32.PACK_AB_MERGE_C R35, R42, R41, R43 ;  /* 0x000000292a23723e */ /* 0x000fe4000480602b */
[----:B------:R-:W-:Y:S02]  /*77f0*/  F2FP.SATFINITE.E5M2.F32.PACK_AB_MERGE_C R51, R52, R51, RZ ;  /* 0x000000333433723e */ /* 0x000fe400048060ff */
[----:B------:R-:W-:Y:S01]  /*7800*/  F2FP.SATFINITE.E5M2.F32.PACK_AB_MERGE_C R48, R48, R47, RZ ;  /* 0x0000002f3030723e */ /* 0x000fe200048060ff */
[----:B------:R1:W-:Y:S01]  /*7810*/  STS.128 [R149+0x2020], R32 ;  /* 0x0020202095007388 */ /* 0x0003e20000000c00 */
[----:B------:R-:W-:Y:S02]  /*7820*/  F2FP.SATFINITE.E5M2.F32.PACK_AB_MERGE_C R55, R56, R55, RZ ;  /* 0x000000373837723e */ /* 0x000fe400048060ff */
[----:B------:R-:W-:Y:S02]  /*7830*/  F2FP.SATFINITE.E5M2.F32.PACK_AB_MERGE_C R59, R60, R59, RZ ;  /* 0x0000003b3c3b723e */ /* 0x000fe400048060ff */
[----:B------:R-:W-:Y:S02]  /*7840*/  F2FP.SATFINITE.E5M2.F32.PACK_AB_MERGE_C R49, R50, R49, R51 ;  /* 0x000000313231723e */ /* 0x000fe40004806033 */
[----:B------:R-:W-:Y:S02]  /*7850*/  F2FP.SATFINITE.E5M2.F32.PACK_AB_MERGE_C R48, R46, R45, R48 ;  /* 0x0000002d2e30723e */ /* 0x000fe40004806030 */
[----:B------:R-:W-:Y:S02]  /*7860*/  F2FP.SATFINITE.E5M2.F32.PACK_AB_MERGE_C R50, R54, R53, R55 ;  /* 0x000000353632723e */ /* 0x000fe40004806037 */
[----:B------:R-:W-:Y:S05]  /*7870*/  F2FP.SATFINITE.E5M2.F32.PACK_AB_MERGE_C R51, R58, R57, R59 ;  /* 0x000000393a33723e */ /* 0x000fea000480603b */
[----:B------:R1:W-:Y:S01]  /*7880*/  STS.128 [R148+0x2030], R48 ;  /* 0x0020303094007388 */ /* 0x0003e20000000c00 */
[----:B------:R-:W-:Y:S01]  /*7890*/  @!PT LDS RZ, [RZ] ;  /* 0x00000000fffff984 */ /* 0x000fe20000000800 */
[----:B------:R-:W-:Y:S01]  /*78a0*/  @!PT LDS RZ, [RZ] ;  /* 0x00000000fffff984 */ /* 0x000fe20000000800 */
[----:B------:R-:W-:Y:S01]  /*78b0*/  @!PT LDS RZ, [RZ] ;  /* 0x00000000fffff984 */ /* 0x000fe20000000800 */
[----:B------:R-:W-:Y:S01]  /*78c0*/  @!PT LDS RZ, [RZ] ;  /* 0x00000000fffff984 */ /* 0x000fe20000000800 */
[----:B------:R3:W-:Y:S07]  /*78d0*/  MEMBAR.ALL.CTA ;  /* 0x0000000000007992 */ /* 0x0007ee0000008000 */
[----:B---3--:R-:W3:Y:S02]  /*78e0*/  FENCE.VIEW.ASYNC.S ;  /* 0x00000000000073c6 */ /* 0x008ee40000000000 */
[----:B---3--:R-:W-:Y:S06]  /*78f0*/  BAR.SYNC.DEFER_BLOCKING 0x1, 0x80 ;  /* 0x0042000000007b1d */ /* 0x008fec0000010000 */
[----:B------:R-:W-:Y:S05]  /*7900*/  @P0 BRA `(.L_x_118) ;  /* 0x0000000000300947 */ /* 0x000fea0003800000 */
[----:B------:R-:W-:Y:S02]  /*7910*/  UIADD3 UR4, UPT, UPT, UR44, 0x2200, URZ ;  /* 0x000022002c047890 */ /* 0x000fe4000fffe0ff */
[----:B------:R-:W-:Y:S02]  /*7920*/  USHF.L.U32 UR9, UR45, 0x6, URZ ;  /* 0x000000062d097899 */ /* 0x000fe400080006ff */
[----:B------:R-:W-:Y:S02]  /*7930*/  USHF.L.U32 UR10, UR46, 0x7, URZ ;  /* 0x000000072e0a7899 */ /* 0x000fe400080006ff */
[----:B------:R-:W-:Y:S01]  /*7940*/  MOV R151, UR4 ;  /* 0x0000000400977c02 */ /* 0x000fe20008000f00 */
[----:B------:R-:W-:Y:S01]  /*7950*/  UIADD3 UR4, UP0, UPT, UR62, 0x680, URZ ;  /* 0x000006803e047890 */ /* 0x000fe2000ff1e0ff */
[----:B------:R-:W-:Y:S02]  /*7960*/  UMOV UR11, UR36 ;  /* 0x00000024000b7c82 */ /* 0x000fe40008000000 */
[----:B------:R-:W-:Y:S01]  /*7970*/  R2UR UR8, R151 ;  /* 0x00000000970872ca */ /* 0x000fe200000e0000 */
[----:B------:R-:W-:Y:S11]  /*7980*/  UIADD3.X UR5, UPT, UPT, URZ, UR63, URZ, UP0, !UPT ;  /* 0x0000003fff057290 */ /* 0x000ff600087fe4ff */
[----:B------:R-:W-:Y:S01]  /*7990*/  @!UPT UIADD3 URZ, UPT, UPT, URZ, URZ, URZ ;  /* 0x000000fffffff290 */ /* 0x000fe2000fffe0ff */
[----:B------:R3:W-:Y:S01]  /*79a0*/  UTMASTG.3D [UR8], [UR4] ;  /* 0x00000008040073b5 */ /* 0x0007e20008010000 */
[----:B------:R0:W-:Y:S01]  /*79b0*/  UTMACMDFLUSH ;  /* 0x00000000000079b7 */ /* 0x0001e20000000000 */
[----:B---3--:R-:W-:Y:S04]  /*79c0*/  DEPBAR.LE SB0, 0x0 ;  /* 0x000080000000791a */ /* 0x008fe80000000000 */
.L_x_118:
[----:B------:R-:W-:Y:S05]  /*79d0*/  BSYNC.RECONVERGENT B0 ;  /* 0x0000000000007941 */ /* 0x000fea0003800200 */
.L_x_117:
[----:B------:R-:W-:Y:S01]  /*79e0*/  BAR.SYNC.DEFER_BLOCKING 0x1, 0x80 ;  /* 0x0042000000007b1d */ /* 0x000fe20000010000 */
[----:B------:R-:W-:Y:S01]  /*79f0*/  ISETP.NE.AND P0, PT, R144, 0x2, PT ;  /* 0x000000029000780c */ /* 0x000fe20003f05270 */
[----:B------:R-:W-:Y:S01]  /*7a00*/  UISETP.NE.AND UP0, UPT, UR47, URZ, UPT ;  /* 0x000000ff2f00728c */ /* 0x000fe2000bf05270 */
[----:B------:R-:W-:Y:S01]  /*7a10*/  ISETP.NE.AND P1, PT, R68, 0x4, PT ;  /* 0x000000044400780c */ /* 0x000fe20003f25270 */
[----:B------:R-:W-:Y:S01]  /*7a20*/  UIADD3 UR45, UPT, UPT, UR37, UR55, URZ ;  /* 0x00000037252d7290 */ /* 0x000fe2000fffe0ff */
[----:B------:R-:W-:Y:S01]  /*7a30*/  SEL R2, RZ, 0x1, P0 ;  /* 0x00000001ff027807 */ /* 0x000fe20000000000 */
[----:B------:R-:W-:Y:S01]  /*7a40*/  UIADD3 UR46, UPT, UPT, UR38, UR58, URZ ;  /* 0x0000003a262e7290 */ /* 0x000fe2000fffe0ff */
[----:B------:R-:W-:Y:S02]  /*7a50*/  SEL R0, RZ, 0x1, P1 ;  /* 0x00000001ff007807 */ /* 0x000fe40000800000 */
[----:B------:R-:W-:Y:S02]  /*7a60*/  LOP3.LUT R146, R146, R2, RZ, 0x3c, !PT ;  /* 0x0000000292927212 */ /* 0x000fe400078e3cff */
[----:B------:R-:W-:Y:S02]  /*7a70*/  LOP3.LUT R147, R147, R0, RZ, 0x3c, !PT ;  /* 0x0000000093937212 */ /* 0x000fe400078e3cff */
[----:B------:R-:W-:Y:S02]  /*7a80*/  SEL R144, R144, RZ, P0 ;  /* 0x000000ff90907207 */ /* 0x000fe40000000000 */
[----:B------:R-:W-:Y:S01]  /*7a90*/  SEL R68, R68, RZ, P1 ;  /* 0x000000ff44447207 */ /* 0x000fe20000800000 */
[----:B------:R-:W-:Y:S01]  /*7aa0*/  UMOV UR36, UR54 ;  /* 0x0000003600247c82 */ /* 0x000fe20008000000 */
[----:B------:R-:W-:Y:S05]  /*7ab0*/  BRA.U UP0, `(.L_x_119) ;  /* 0xffffffdd001c7547 */ /* 0x000fea000b83ffff */
[----:B------:R-:W-:Y:S05]  /*7ac0*/  EXIT ;  /* 0x000000000000794d */ /* 0x000fea0003800000 */
.L_x_25:
[----:B-1----:R1:W2:Y:S02]  /*7ad0*/  SYNCS.PHASECHK.TRANS64.TRYWAIT P0, [R0+URZ+0x130], R2 ;  /* 0x00013002000075a7 */ /* 0x0022a400080011ff */
[----:B--2---:R-:W-:Y:S05]  /*7ae0*/  @!P0 NANOSLEEP.SYNCS 0x989680 ;  /* 0x009896800000895d */ /* 0x004fea0003900000 */
[----:B------:R-:W2:Y:S02]  /*7af0*/  @!P0 SYNCS.PHASECHK.TRANS64 P0, [R0+URZ+0x130], R2 ;  /* 0x00013002000085a7 */ /* 0x000ea400080010ff */
[----:B--2---:R-:W-:Y:S05]  /*7b00*/  @!P0 BRA `(.L_x_25) ;  /* 0xfffffffc00f08947 */ /* 0x004fea000383ffff */
[----:B------:R-:W-:Y:S05]  /*7b10*/  BRA `(.L_x_120) ;  /* 0xffffffa000047947 */ /* 0x000fea000383ffff */
.L_x_28:
[----:B-1----:R-:W-:-:S07]  /*7b20*/  MOV R0, UR33 ;  /* 0x0000002100007c02 */ /* 0x002fce0008000f00 */
.L_x_121:
[----:B-1----:R1:W2:Y:S02]  /*7b30*/  SYNCS.PHASECHK.TRANS64.TRYWAIT P0, [R0+URZ+0x50], R3 ;  /* 0x00005003000075a7 */ /* 0x0022a400080011ff */
[----:B--2---:R-:W-:Y:S05]  /*7b40*/  @!P0 NANOSLEEP.SYNCS 0x989680 ;  /* 0x009896800000895d */ /* 0x004fea0003900000 */
[----:B------:R-:W2:Y:S02]  /*7b50*/  @!P0 SYNCS.PHASECHK.TRANS64 P0, [R0+URZ+0x50], R3 ;  /* 0x00005003000085a7 */ /* 0x000ea400080010ff */
[----:B--2---:R-:W-:Y:S05]  /*7b60*/  @!P0 BRA `(.L_x_121) ;  /* 0xfffffffc00f08947 */ /* 0x004fea000383ffff */
[----:B------:R-:W-:Y:S05]  /*7b70*/  BRA `(.L_x_27) ;  /* 0xffffffa000547947 */ /* 0x000fea000383ffff */
.L_x_35:
[----:B-1----:R-:W-:-:S07]  /*7b80*/  MOV R0, UR17 ;  /* 0x0000001100007c02 */ /* 0x002fce0008000f00 */
.L_x_122:
[----:B-1----:R1:W2:Y:S02]  /*7b90*/  SYNCS.PHASECHK.TRANS64.TRYWAIT P0, [R0+URZ+0x50], R3 ;  /* 0x00005003000075a7 */ /* 0x0022a400080011ff */
[----:B--2---:R-:W-:Y:S05]  /*7ba0*/  @!P0 NANOSLEEP.SYNCS 0x989680 ;  /* 0x009896800000895d */ /* 0x004fea0003900000 */
[----:B------:R-:W2:Y:S02]  /*7bb0*/  @!P0 SYNCS.PHASECHK.TRANS64 P0, [R0+URZ+0x50], R3 ;  /* 0x00005003000085a7 */ /* 0x000ea400080010ff */
[----:B--2---:R-:W-:Y:S05]  /*7bc0*/  @!P0 BRA `(.L_x_122) ;  /* 0xfffffffc00f08947 */ /* 0x004fea000383ffff */
[----:B------:R-:W-:Y:S05]  /*7bd0*/  BRA `(.L_x_34) ;  /* 0xffffffa400147947 */ /* 0x000fea000383ffff */
.L_x_40:
[----:B-1----:R1:W2:Y:S02]  /*7be0*/  SYNCS.PHASECHK.TRANS64.TRYWAIT P0, [R3+URZ+0xc0], R0 ;  /* 0x0000c000030075a7 */ /* 0x0022a400080011ff */
[----:B--2---:R-:W-:Y:S05]  /*7bf0*/  @!P0 NANOSLEEP.SYNCS 0x989680 ;  /* 0x009896800000895d */ /* 0x004fea0003900000 */
[----:B------:R-:W2:Y:S02]  /*7c00*/  @!P0 SYNCS.PHASECHK.TRANS64 P0, [R3+URZ+0xc0], R0 ;  /* 0x0000c000030085a7 */ /* 0x000ea400080010ff */
[----:B--2---:R-:W-:Y:S05]  /*7c10*/  @!P0 BRA `(.L_x_40) ;  /* 0xfffffffc00f08947 */ /* 0x004fea000383ffff */
[----:B------:R-:W-:Y:S05]  /*7c20*/  BRA `(.L_x_123) ;  /* 0xffffffa400b87947 */ /* 0x000fea000383ffff */
.L_x_44:
[----:B------:R-:W-:-:S07]  /*7c30*/  MOV R0, UR4 ;  /* 0x0000000400007c02 */ /* 0x000fce0008000f00 */
.L_x_124:
[----:B-1----:R1:W2:Y:S02]  /*7c40*/  SYNCS.PHASECHK.TRANS64.TRYWAIT P0, [R0+URZ], R2 ;  /* 0x00000002000075a7 */ /* 0x0022a400080011ff */
[----:B--2---:R-:W-:Y:S05]  /*7c50*/  @!P0 NANOSLEEP.SYNCS 0x989680 ;  /* 0x009896800000895d */ /* 0x004fea0003900000 */
[----:B------:R-:W2:Y:S02]  /*7c60*/  @!P0 SYNCS.PHASECHK.TRANS64 P0, [R0+URZ], R2 ;  /* 0x00000002000085a7 */ /* 0x000ea400080010ff */
[----:B--2---:R-:W-:Y:S05]  /*7c70*/  @!P0 BRA `(.L_x_124) ;  /* 0xfffffffc00f08947 */ /* 0x004fea000383ffff */
[----:B------:R-:W-:Y:S05]  /*7c80*/  BRA `(.L_x_125) ;  /* 0xffffffac005c7947 */ /* 0x000fea000383ffff */
.L_x_45:
[----:B------:R-:W-:-:S07]  /*7c90*/  MOV R0, UR5 ;  /* 0x0000000500007c02 */ /* 0x000fce0008000f00 */
.L_x_126:
[----:B-1----:R1:W2:Y:S02]  /*7ca0*/  SYNCS.PHASECHK.TRANS64.TRYWAIT P0, [R0+URZ], R3 ;  /* 0x00000003000075a7 */ /* 0x0022a400080011ff */
[----:B--2---:R-:W-:Y:S05]  /*7cb0*/  @!P0 NANOSLEEP.SYNCS 0x989680 ;  /* 0x009896800000895d */ /* 0x004fea0003900000 */
[----:B------:R-:W2:Y:S02]  /*7cc0*/  @!P0 SYNCS.PHASECHK.TRANS64 P0, [R0+URZ], R3 ;  /* 0x00000003000085a7 */ /* 0x000ea400080010ff */
[----:B--2---:R-:W-:Y:S05]  /*7cd0*/  @!P0 BRA `(.L_x_126) ;  /* 0xfffffffc00f08947 */ /* 0x004fea000383ffff */
[----:B------:R-:W-:Y:S05]  /*7ce0*/  BRA `(.L_x_127) ;  /* 0xffffffac00687947 */ /* 0x000fea000383ffff */
.L_x_46:
[----:B------:R-:W-:-:S07]  /*7cf0*/  MOV R0, UR5 ;  /* 0x0000000500007c02 */ /* 0x000fce0008000f00 */
.L_x_128:
[----:B-1----:R1:W2:Y:S02]  /*7d00*/  SYNCS.PHASECHK.TRANS64.TRYWAIT P0, [R0+URZ], R3 ;  /* 0x00000003000075a7 */ /* 0x0022a400080011ff */
[----:B--2---:R-:W-:Y:S05]  /*7d10*/  @!P0 NANOSLEEP.SYNCS 0x989680 ;  /* 0x009896800000895d */ /* 0x004fea0003900000 */
[----:B------:R-:W2:Y:S02]  /*7d20*/  @!P0 SYNCS.PHASECHK.TRANS64 P0, [R0+URZ], R3 ;  /* 0x00000003000085a7 */ /* 0x000ea400080010ff */
[----:B--2---:R-:W-:Y:S05]  /*7d30*/  @!P0 BRA `(.L_x_128) ;  /* 0xfffffffc00f08947 */ /* 0x004fea000383ffff */
[----:B------:R-:W-:Y:S05]  /*7d40*/  BRA `(.L_x_129) ;  /* 0xffffffac00747947 */ /* 0x000fea000383ffff */
.L_x_47:
[----:B------:R-:W-:-:S07]  /*7d50*/  MOV R0, UR5 ;  /* 0x0000000500007c02 */ /* 0x000fce0008000f00 */
.L_x_130:
[----:B-1----:R1:W2:Y:S02]  /*7d60*/  SYNCS.PHASECHK.TRANS64.TRYWAIT P0, [R0+URZ], R3 ;  /* 0x00000003000075a7 */ /* 0x0022a400080011ff */
[----:B--2---:R-:W-:Y:S05]  /*7d70*/  @!P0 NANOSLEEP.SYNCS 0x989680 ;  /* 0x009896800000895d */ /* 0x004fea0003900000 */
[----:B------:R-:W2:Y:S02]  /*7d80*/  @!P0 SYNCS.PHASECHK.TRANS64 P0, [R0+URZ], R3 ;  /* 0x00000003000085a7 */ /* 0x000ea400080010ff */
[----:B--2---:R-:W-:Y:S05]  /*7d90*/  @!P0 BRA `(.L_x_130) ;  /* 0xfffffffc00f08947 */ /* 0x004fea000383ffff */
[----:B------:R-:W-:Y:S05]  /*7da0*/  BRA `(.L_x_131) ;  /* 0xffffffac00807947 */ /* 0x000fea000383ffff */
.L_x_48:
[----:B------:R-:W-:-:S07]  /*7db0*/  MOV R0, UR5 ;  /* 0x0000000500007c02 */ /* 0x000fce0008000f00 */
.L_x_132:
[----:B-1----:R1:W2:Y:S02]  /*7dc0*/  SYNCS.PHASECHK.TRANS64.TRYWAIT P0, [R0+URZ], R3 ;  /* 0x00000003000075a7 */ /* 0x0022a400080011ff */
[----:B--2---:R-:W-:Y:S05]  /*7dd0*/  @!P0 NANOSLEEP.SYNCS 0x989680 ;  /* 0x009896800000895d */ /* 0x004fea0003900000 */
[----:B------:R-:W2:Y:S02]  /*7de0*/  @!P0 SYNCS.PHASECHK.TRANS64 P0, [R0+URZ], R3 ;  /* 0x00000003000085a7 */ /* 0x000ea400080010ff */
[----:B--2---:R-:W-:Y:S05]  /*7df0*/  @!P0 BRA `(.L_x_132) ;  /* 0xfffffffc00f08947 */ /* 0x004fea000383ffff */
[----:B------:R-:W-:Y:S05]  /*7e00*/  BRA `(.L_x_133) ;  /* 0xffffffac008c7947 */ /* 0x000fea000383ffff */
.L_x_49:
[----:B------:R-:W-:-:S07]  /*7e10*/  MOV R0, UR5 ;  /* 0x0000000500007c02 */ /* 0x000fce0008000f00 */
.L_x_134:
[----:B-1----:R1:W2:Y:S02]  /*7e20*/  SYNCS.PHASECHK.TRANS64.TRYWAIT P0, [R0+URZ], R3 ;  /* 0x00000003000075a7 */ /* 0x0022a400080011ff */
[----:B--2---:R-:W-:Y:S05]  /*7e30*/  @!P0 NANOSLEEP.SYNCS 0x989680 ;  /* 0x009896800000895d */ /* 0x004fea0003900000 */
[----:B------:R-:W2:Y:S02]  /*7e40*/  @!P0 SYNCS.PHASECHK.TRANS64 P0, [R0+URZ], R3 ;  /* 0x00000003000085a7 */ /* 0x000ea400080010ff */
[----:B--2---:R-:W-:Y:S05]  /*7e50*/  @!P0 BRA `(.L_x_134) ;  /* 0xfffffffc00f08947 */ /* 0x004fea000383ffff */
[----:B------:R-:W-:Y:S05]  /*7e60*/  BRA `(.L_x_135) ;  /* 0xffffffac00987947 */ /* 0x000fea000383ffff */
.L_x_50:
[----:B------:R-:W-:-:S07]  /*7e70*/  MOV R0, UR5 ;  /* 0x0000000500007c02 */ /* 0x000fce0008000f00 */
.L_x_136:
[----:B-1----:R1:W2:Y:S02]  /*7e80*/  SYNCS.PHASECHK.TRANS64.TRYWAIT P0, [R0+URZ], R3 ;  /* 0x00000003000075a7 */ /* 0x0022a400080011ff */
[----:B--2---:R-:W-:Y:S05]  /*7e90*/  @!P0 NANOSLEEP.SYNCS 0x989680 ;  /* 0x009896800000895d */ /* 0x004fea0003900000 */
[----:B------:R-:W2:Y:S02]  /*7ea0*/  @!P0 SYNCS.PHASECHK.TRANS64 P0, [R0+URZ], R3 ;  /* 0x00000003000085a7 */ /* 0x000ea400080010ff */
[----:B--2---:R-:W-:Y:S05]  /*7eb0*/  @!P0 BRA `(.L_x_136) ;  /* 0xfffffffc00f08947 */ /* 0x004fea000383ffff */
[----:B------:R-:W-:Y:S05]  /*7ec0*/  BRA `(.L_x_137) ;  /* 0xffffffac00a47947 */ /* 0x000fea000383ffff */
.L_x_51:
[----:B------:R-:W-:-:S07]  /*7ed0*/  MOV R0, UR5 ;  /* 0x0000000500007c02 */ /* 0x000fce0008000f00 */
.L_x_138:
[----:B-1----:R1:W2:Y:S02]  /*7ee0*/  SYNCS.PHASECHK.TRANS64.TRYWAIT P0, [R0+URZ], R3 ;  /* 0x00000003000075a7 */ /* 0x0022a400080011ff */
[----:B--2---:R-:W-:Y:S05]  /*7ef0*/  @!P0 NANOSLEEP.SYNCS 0x989680 ;  /* 0x009896800000895d */ /* 0x004fea0003900000 */
[----:B------:R-:W2:Y:S02]  /*7f00*/  @!P0 SYNCS.PHASECHK.TRANS64 P0, [R0+URZ], R3 ;  /* 0x00000003000085a7 */ /* 0x000ea400080010ff */
[----:B--2---:R-:W-:Y:S05]  /*7f10*/  @!P0 BRA `(.L_x_138) ;  /* 0xfffffffc00f08947 */ /* 0x004fea000383ffff */
[----:B------:R-:W-:Y:S05]  /*7f20*/  BRA `(.L_x_139) ;  /* 0xffffffac00b07947 */ /* 0x000fea000383ffff */
.L_x_52:
[----:B------:R-:W-:-:S07]  /*7f30*/  MOV R0, UR5 ;  /* 0x0000000500007c02 */ /* 0x000fce0008000f00 */
.L_x_140:
[----:B-1----:R1:W2:Y:S02]  /*7f40*/  SYNCS.PHASECHK.TRANS64.TRYWAIT P0, [R0+URZ], R3 ;  /* 0x00000003000075a7 */ /* 0x0022a400080011ff */
[----:B--2---:R-:W-:Y:S05]  /*7f50*/  @!P0 NANOSLEEP.SYNCS 0x989680 ;  /* 0x009896800000895d */ /* 0x004fea0003900000 */
[----:B------:R-:W2:Y:S02]  /*7f60*/  @!P0 SYNCS.PHASECHK.TRANS64 P0, [R0+URZ], R3 ;  /* 0x00000003000085a7 */ /* 0x000ea400080010ff */
[----:B--2---:R-:W-:Y:S05]  /*7f70*/  @!P0 BRA `(.L_x_140) ;  /* 0xfffffffc00f08947 */ /* 0x004fea000383ffff */
[----:B------:R-:W-:Y:S05]  /*7f80*/  BRA `(.L_x_141) ;  /* 0xffffffac00bc7947 */ /* 0x000fea000383ffff */
.L_x_55:
[----:B-1----:R1:W2:Y:S02]  /*7f90*/  SYNCS.PHASECHK.TRANS64.TRYWAIT P0, [R2+URZ+0x120], R4 ;  /* 0x00012004020075a7 */ /* 0x0022a400080011ff */
[----:B--2---:R-:W-:Y:S05]  /*7fa0*/  @!P0 NANOSLEEP.SYNCS 0x989680 ;  /* 0x009896800000895d */ /* 0x004fea0003900000 */
[----:B------:R-:W2:Y:S02]  /*7fb0*/  @!P0 SYNCS.PHASECHK.TRANS64 P0, [R2+URZ+0x120], R4 ;  /* 0x00012004020085a7 */ /* 0x000ea400080010ff */
[----:B--2---:R-:W-:Y:S05]  /*7fc0*/  @!P0 BRA `(.L_x_55) ;  /* 0xfffffffc00f08947 */ /* 0x004fea000383ffff */
[----:B------:R-:W-:Y:S05]  /*7fd0*/  BRA `(.L_x_142) ;  /* 0xffffffb000207947 */ /* 0x000fea000383ffff */
.L_x_56:
[----:B------:R-:W-:-:S07]  /*7fe0*/  MOV R2, UR4 ;  /* 0x0000000400027c02 */ /* 0x000fce0008000f00 */
.L_x_143:
[----:B-1----:R1:W2:Y:S02]  /*7ff0*/  SYNCS.PHASECHK.TRANS64.TRYWAIT P0, [R2+URZ+0xd0], R5 ;  /* 0x0000d005020075a7 */ /* 0x0022a400080011ff */
[----:B--2---:R-:W-:Y:S05]  /*8000*/  @!P0 NANOSLEEP.SYNCS 0x989680 ;  /* 0x009896800000895d */ /* 0x004fea0003900000 */
[----:B------:R-:W2:Y:S02]  /*8010*/  @!P0 SYNCS.PHASECHK.TRANS64 P0, [R2+URZ+0xd0], R5 ;  /* 0x0000d005020085a7 */ /* 0x000ea400080010ff */
[----:B--2---:R-:W-:Y:S05]  /*8020*/  @!P0 BRA `(.L_x_143) ;  /* 0xfffffffc00f08947 */ /* 0x004fea000383ffff */
[----:B------:R-:W-:Y:S05]  /*8030*/  BRA `(.L_x_144) ;  /* 0xffffffb000307947 */ /* 0x000fea000383ffff */
.L_x_57:
[----:B-1----:R1:W2:Y:S02]  /*8040*/  SYNCS.PHASECHK.TRANS64.TRYWAIT P1, [R2+URZ+0xc0], R4 ;  /* 0x0000c004020075a7 */ /* 0x0022a400080211ff */
[----:B--2---:R-:W-:Y:S05]  /*8050*/  @!P1 NANOSLEEP.SYNCS 0x989680 ;  /* 0x009896800000995d */ /* 0x004fea0003900000 */
[----:B------:R-:W2:Y:S02]  /*8060*/  @!P1 SYNCS.PHASECHK.TRANS64 P1, [R2+URZ+0xc0], R4 ;  /* 0x0000c004020095a7 */ /* 0x000ea400080210ff */
[----:B--2---:R-:W-:Y:S05]  /*8070*/  @!P1 BRA `(.L_x_57) ;  /* 0xfffffffc00f09947 */ /* 0x004fea000383ffff */
[----:B------:R-:W-:Y:S05]  /*8080*/  BRA `(.L_x_145) ;  /* 0xffffffb000607947 */ /* 0x000fea000383ffff */
.L_x_60:
[----:B------:R-:W-:-:S07]  /*8090*/  MOV R0, UR4 ;  /* 0x0000000400007c02 */ /* 0x000fce0008000f00 */
.L_x_146:
[----:B-1----:R1:W2:Y:S02]  /*80a0*/  SYNCS.PHASECHK.TRANS64.TRYWAIT P0, [R0+URZ+0xd0], R2 ;  /* 0x0000d002000075a7 */ /* 0x0022a400080011ff */
[----:B--2---:R-:W-:Y:S05]  /*80b0*/  @!P0 NANOSLEEP.SYNCS 0x989680 ;  /* 0x009896800000895d */ /* 0x004fea0003900000 */
[----:B------:R-:W2:Y:S02]  /*80c0*/  @!P0 SYNCS.PHASECHK.TRANS64 P0, [R0+URZ+0xd0], R2 ;  /* 0x0000d002000085a7 */ /* 0x000ea400080010ff */
[----:B--2---:R-:W-:Y:S05]  /*80d0*/  @!P0 BRA `(.L_x_146) ;  /* 0xfffffffc00f08947 */ /* 0x004fea000383ffff */
[----:B------:R-:W-:Y:S05]  /*80e0*/  BRA `(.L_x_59) ;  /* 0xffffffb000b47947 */ /* 0x000fea000383ffff */
.L_x_69:
[----:B-1----:R-:W-:-:S04]  /*80f0*/  MOV R5, UR5 ;  /* 0x0000000500057c02 */ /* 0x002fc80008000f00 */
[----:B------:R1:W2:Y:S03]  /*8100*/  SYNCS.PHASECHK.TRANS64.TRYWAIT P0, [R5+URZ+0x8], R6 ;  /* 0x00000806050075a7 */ /* 0x0002a600080011ff */
[----:B--2---:R-:W-:Y:S05]  /*8110*/  @!P0 NANOSLEEP.SYNCS 0x989680 ;  /* 0x009896800000895d */ /* 0x004fea0003900000 */
[----:B------:R-:W2:Y:S02]  /*8120*/  @!P0 SYNCS.PHASECHK.TRANS64 P0, [R5+URZ+0x8], R6 ;  /* 0x00000806050085a7 */ /* 0x000ea400080010ff */
[----:B--2---:R-:W-:Y:S05]  /*8130*/  @!P0 BRA `(.L_x_69) ;  /* 0xfffffffc00ec8947 */ /* 0x004fea000383ffff */
[----:B------:R-:W-:Y:S05]  /*8140*/  BRA `(.L_x_68) ;  /* 0xffffffb4006c7947 */ /* 0x000fea000383ffff */
.L_x_71:
[----:B------:R-:W-:Y:S01]  /*8150*/  BSSY B0, `(.L_x_147) ;  /* 0x0000006000007945 */ /* 0x000fe20003800000 */
[----:B------:R-:W-:-:S07]  /*8160*/  MOV R15, 0xffffffff ;  /* 0xffffffff000f7802 */ /* 0x000fce0000000f00 */
[----:B-1---5:R-:W-:Y:S05]  /*8170*/  WARPSYNC.COLLECTIVE R15, `(.L_x_148) ;  /* 0x000000000f0c7348 */ /* 0x022fea0003c00000 */
[----:B------:R-:W-:Y:S02]  /*8180*/  ELECT P6, UR79, PT ;  /* 0x00000000004f782f */ /* 0x000fe400038c0000 */
[----:B------:R-:W-:Y:S01]  /*8190*/  MOV R14, UR79 ;  /* 0x0000004f000e7c02 */ /* 0x000fe20008000f00 */
[----:B-1---5:R-:W-:Y:S10]  /*81a0*/  ENDCOLLECTIVE ;  /* 0x000000000000791b */ /* 0x022ff40003800000 */
.L_x_148:
[----:B------:R-:W-:Y:S05]  /*81b0*/  BSYNC B0 ;  /* 0x0000000000007941 */ /* 0x000fea0003800000 */
.L_x_147:
[----:B------:R-:W-:Y:S01]  /*81c0*/  PLOP3.LUT P0, PT, P6, PT, PT, 0x80, 0x8 ;  /* 0x000000000008781c */ /* 0x000fe2000370f070 */
[----:B------:R-:W-:-:S12]  /*81d0*/  BRA `(.L_x_149) ;  /* 0xffffffb400987947 */ /* 0x000fd8000383ffff */
.L_x_73:
[----:B-1----:R-:W-:-:S04]  /*81e0*/  MOV R0, UR5 ;  /* 0x0000000500007c02 */ /* 0x002fc80008000f00 */
[----:B------:R1:W2:Y:S03]  /*81f0*/  SYNCS.PHASECHK.TRANS64.TRYWAIT P0, [R0+URZ+0x8], R4 ;  /* 0x00000804000075a7 */ /* 0x0002a600080011ff */
[----:B--2---:R-:W-:Y:S05]  /*8200*/  @!P0 NANOSLEEP.SYNCS 0x989680 ;  /* 0x009896800000895d */ /* 0x004fea0003900000 */
[----:B------:R-:W2:Y:S02]  /*8210*/  @!P0 SYNCS.PHASECHK.TRANS64 P0, [R0+URZ+0x8], R4 ;  /* 0x00000804000085a7 */ /* 0x000ea400080010ff */
[----:B--2---:R-:W-:Y:S05]  /*8220*/  @!P0 BRA `(.L_x_73) ;  /* 0xfffffffc00ec8947 */ /* 0x004fea000383ffff */
[----:B------:R-:W-:Y:S05]  /*8230*/  BRA `(.L_x_72) ;  /* 0xffffffb4009c7947 */ /* 0x000fea000383ffff */
.L_x_74:
[----:B-1----:R1:W2:Y:S02]  /*8240*/  SYNCS.PHASECHK.TRANS64.TRYWAIT P0, [R0+URZ+0xc0], R4 ;  /* 0x0000c004000075a7 */ /* 0x0022a400080011ff */
[----:B--2---:R-:W-:Y:S05]  /*8250*/  @!P0 NANOSLEEP.SYNCS 0x989680 ;  /* 0x009896800000895d */ /* 0x004fea0003900000 */
[----:B------:R-:W2:Y:S02]  /*8260*/  @!P0 SYNCS.PHASECHK.TRANS64 P0, [R0+URZ+0xc0], R4 ;  /* 0x0000c004000085a7 */ /* 0x000ea400080010ff */
[----:B--2---:R-:W-:Y:S05]  /*8270*/  @!P0 BRA `(.L_x_74) ;  /* 0xfffffffc00f08947 */ /* 0x004fea000383ffff */
[----:B------:R-:W-:Y:S05]  /*8280*/  BRA `(.L_x_150) ;  /* 0xffffffb800887947 */ /* 0x000fea000383ffff */
.L_x_76:
[----:B------:R-:W-:-:S07]  /*8290*/  MOV R0, UR31 ;  /* 0x0000001f00007c02 */ /* 0x000fce0008000f00 */
.L_x_151:
[----:B-1----:R1:W2:Y:S02]  /*82a0*/  SYNCS.PHASECHK.TRANS64.TRYWAIT P0, [R0+URZ+0x100], R4 ;  /* 0x00010004000075a7 */ /* 0x0022a400080011ff */
[----:B--2---:R-:W-:Y:S05]  /*82b0*/  @!P0 NANOSLEEP.SYNCS 0x989680 ;  /* 0x009896800000895d */ /* 0x004fea0003900000 */
[----:B------:R-:W2:Y:S02]  /*82c0*/  @!P0 SYNCS.PHASECHK.TRANS64 P0, [R0+URZ+0x100], R4 ;  /* 0x00010004000085a7 */ /* 0x000ea400080010ff */
[----:B--2---:R-:W-:Y:S05]  /*82d0*/  @!P0 BRA `(.L_x_151) ;  /* 0xfffffffc00f08947 */ /* 0x004fea000383ffff */
[----:B------:R-:W-:Y:S05]  /*82e0*/  BRA `(.L_x_152) ;  /* 0xffffffb800d47947 */ /* 0x000fea000383ffff */
.L_x_79:
[----:B------:R-:W-:Y:S07]  /*82f0*/  MOV R0, UR5 ;  /* 0x0000000500007c02 */ /* 0x000fee0008000f00 */
.L_x_153:
[----:B-1----:R1:W2:Y:S02]  /*8300*/  SYNCS.PHASECHK.TRANS64.TRYWAIT P0, [R0+URZ], R4 ;  /* 0x00000004000075a7 */ /* 0x0022a400080011ff */
[----:B--2---:R-:W-:Y:S05]  /*8310*/  @!P0 NANOSLEEP.SYNCS 0x989680 ;  /* 0x009896800000895d */ /* 0x004fea0003900000 */
[----:B------:R-:W2:Y:S02]  /*8320*/  @!P0 SYNCS.PHASECHK.TRANS64 P0, [R0+URZ], R4 ;  /* 0x00000004000085a7 */ /* 0x000ea400080010ff */
[----:B--2---:R-:W-:Y:S05]  /*8330*/  @!P0 BRA `(.L_x_153) ;  /* 0xfffffffc00f08947 */ /* 0x004fea000383ffff */
[----:B------:R-:W-:Y:S05]  /*8340*/  BRA `(.L_x_78) ;  /* 0xffffffb800e87947 */ /* 0x000fea000383ffff */
.L_x_83:
[----:B-1----:R-:W-:-:S07]  /*8350*/  MOV R0, UR4 ;  /* 0x0000000400007c02 */ /* 0x002fce0008000f00 */
.L_x_154:
[----:B-1----:R1:W2:Y:S02]  /*8360*/  SYNCS.PHASECHK.TRANS64.TRYWAIT P0, [R0+URZ], R2 ;  /* 0x00000002000075a7 */ /* 0x0022a400080011ff */
[----:B--2---:R-:W-:Y:S05]  /*8370*/  @!P0 NANOSLEEP.SYNCS 0x989680 ;  /* 0x009896800000895d */ /* 0x004fea0003900000 */
[----:B------:R-:W2:Y:S02]  /*8380*/  @!P0 SYNCS.PHASECHK.TRANS64 P0, [R0+URZ], R2 ;  /* 0x00000002000085a7 */ /* 0x000ea400080010ff */
[----:B--2---:R-:W-:Y:S05]  /*8390*/  @!P0 BRA `(.L_x_154) ;  /* 0xfffffffc00f08947 */ /* 0x004fea000383ffff */
[----:B------:R-:W-:Y:S05]  /*83a0*/  BRA `(.L_x_155) ;  /* 0xffffffbc00dc7947 */ /* 0x000fea000383ffff */
.L_x_84:
[----:B------:R-:W-:-:S07]  /*83b0*/  MOV R0, UR5 ;  /* 0x0000000500007c02 */ /* 0x000fce0008000f00 */
.L_x_156:
[----:B-1----:R1:W2:Y:S02]  /*83c0*/  SYNCS.PHASECHK.TRANS64.TRYWAIT P0, [R0+URZ], R3 ;  /* 0x00000003000075a7 */ /* 0x0022a400080011ff */
[----:B--2---:R-:W-:Y:S05]  /*83d0*/  @!P0 NANOSLEEP.SYNCS 0x989680 ;  /* 0x009896800000895d */ /* 0x004fea0003900000 */
[----:B------:R-:W2:Y:S02]  /*83e0*/  @!P0 SYNCS.PHASECHK.TRANS64 P0, [R0+URZ], R3 ;  /* 0x00000003000085a7 */ /* 0x000ea400080010ff */
[----:B--2---:R-:W-:Y:S05]  /*83f0*/  @!P0 BRA `(.L_x_156) ;  /* 0xfffffffc00f08947 */ /* 0x004fea000383ffff */
[----:B------:R-:W-:Y:S05]  /*8400*/  BRA `(.L_x_157) ;  /* 0xffffffbc00e87947 */ /* 0x000fea000383ffff */
.L_x_85:
[----:B------:R-:W-:-:S07]  /*8410*/  MOV R0, UR5 ;  /* 0x0000000500007c02 */ /* 0x000fce0008000f00 */
.L_x_158:
[----:B-1----:R1:W2:Y:S02]  /*8420*/  SYNCS.PHASECHK.TRANS64.TRYWAIT P0, [R0+URZ], R3 ;  /* 0x00000003000075a7 */ /* 0x0022a400080011ff */
[----:B--2---:R-:W-:Y:S05]  /*8430*/  @!P0 NANOSLEEP.SYNCS 0x989680 ;  /* 0x009896800000895d */ /* 0x004fea0003900000 */
[----:B------:R-:W2:Y:S02]  /*8440*/  @!P0 SYNCS.PHASECHK.TRANS64 P0, [R0+URZ], R3 ;  /* 0x00000003000085a7 */ /* 0x000ea400080010ff */
[----:B--2---:R-:W-:Y:S05]  /*8450*/  @!P0 BRA `(.L_x_158) ;  /* 0xfffffffc00f08947 */ /* 0x004fea000383ffff */
[----:B------:R-:W-:Y:S05]  /*8460*/  BRA `(.L_x_159) ;  /* 0xffffffbc00f47947 */ /* 0x000fea000383ffff */
.L_x_88:
[----:B------:R-:W-:-:S07]  /*8470*/  MOV R0, UR26 ;  /* 0x0000001a00007c02 */ /* 0x000fce0008000f00 */
.L_x_160:
[----:B-1----:R1:W2:Y:S02]  /*8480*/  SYNCS.PHASECHK.TRANS64.TRYWAIT P1, [R0+URZ+0x140], R2 ;  /* 0x00014002000075a7 */ /* 0x0022a400080211ff */
[----:B--2---:R-:W-:Y:S05]  /*8490*/  @!P1 NANOSLEEP.SYNCS 0x989680 ;  /* 0x009896800000995d */ /* 0x004fea0003900000 */
[----:B------:R-:W2:Y:S02]  /*84a0*/  @!P1 SYNCS.PHASECHK.TRANS64 P1, [R0+URZ+0x140], R2 ;  /* 0x00014002000095a7 */ /* 0x000ea400080210ff */
[----:B--2---:R-:W-:Y:S05]  /*84b0*/  @!P1 BRA `(.L_x_160) ;  /* 0xfffffffc00f09947 */ /* 0x004fea000383ffff */
[----:B------:R-:W-:Y:S05]  /*84c0*/  BRA `(.L_x_161) ;  /* 0xffffffc000407947 */ /* 0x000fea000383ffff */
.L_x_93:
[----:B--2---:R2:W4:Y:S02]  /*84d0*/  SYNCS.PHASECHK.TRANS64.TRYWAIT P0, [R7+URZ+0xc0], R0 ;  /* 0x0000c000070075a7 */ /* 0x00452400080011ff */
[----:B----4-:R-:W-:Y:S05]  /*84e0*/  @!P0 NANOSLEEP.SYNCS 0x989680 ;  /* 0x009896800000895d */ /* 0x010fea0003900000 */
[----:B------:R-:W4:Y:S02]  /*84f0*/  @!P0 SYNCS.PHASECHK.TRANS64 P0, [R7+URZ+0xc0], R0 ;  /* 0x0000c000070085a7 */ /* 0x000f2400080010ff */
[----:B----4-:R-:W-:Y:S05]  /*8500*/  @!P0 BRA `(.L_x_93) ;  /* 0xfffffffc00f08947 */ /* 0x010fea000383ffff */
[----:B------:R-:W-:Y:S05]  /*8510*/  BRA `(.L_x_162) ;  /* 0xffffffc400607947 */ /* 0x000fea000383ffff */
.L_x_96:
[----:B-1----:R-:W-:Y:S07]  /*8520*/  MOV R0, UR17 ;  /* 0x0000001100007c02 */ /* 0x002fee0008000f00 */
.L_x_163:
[----:B-1----:R1:W2:Y:S02]  /*8530*/  SYNCS.PHASECHK.TRANS64.TRYWAIT P2, [R0+URZ+0xb8], R7 ;  /* 0x0000b807000075a7 */ /* 0x0022a400080411ff */
[----:B--2---:R-:W-:Y:S05]  /*8540*/  @!P2 NANOSLEEP.SYNCS 0x989680 ;  /* 0x009896800000a95d */ /* 0x004fea0003900000 */
[----:B------:R-:W2:Y:S02]  /*8550*/  @!P2 SYNCS.PHASECHK.TRANS64 P2, [R0+URZ+0xb8], R7 ;  /* 0x0000b8070000a5a7 */ /* 0x000ea400080410ff */
[----:B--2---:R-:W-:Y:S05]  /*8560*/  @!P2 BRA `(.L_x_163) ;  /* 0xfffffffc00f0a947 */ /* 0x004fea000383ffff */
[----:B------:R-:W-:Y:S05]  /*8570*/  BRA `(.L_x_95) ;  /* 0xffffffc800c07947 */ /* 0x000fea000383ffff */
.L_x_99:
[----:B-1----:R-:W-:Y:S07]  /*8580*/  MOV R0, UR17 ;  /* 0x0000001100007c02 */ /* 0x002fee0008000f00 */
.L_x_164:
[----:B-1----:R1:W2:Y:S02]  /*8590*/  SYNCS.PHASECHK.TRANS64.TRYWAIT P0, [R0+URZ+0xa8], R6 ;  /* 0x0000a806000075a7 */ /* 0x0022a400080011ff */
[----:B--2---:R-:W-:Y:S05]  /*85a0*/  @!P0 NANOSLEEP.SYNCS 0x989680 ;  /* 0x009896800000895d */ /* 0x004fea0003900000 */
[----:B------:R-:W2:Y:S02]  /*85b0*/  @!P0 SYNCS.PHASECHK.TRANS64 P0, [R0+URZ+0xa8], R6 ;  /* 0x0000a806000085a7 */ /* 0x000ea400080010ff */
[----:B--2---:R-:W-:Y:S05]  /*85c0*/  @!P0 BRA `(.L_x_164) ;  /* 0xfffffffc00f08947 */ /* 0x004fea000383ffff */
[----:B------:R-:W-:Y:S05]  /*85d0*/  BRA `(.L_x_165) ;  /* 0xffffffcc00107947 */ /* 0x000fea000383ffff */
.L_x_102:
[----:B--2---:R2:W3:Y:S02]  /*85e0*/  SYNCS.PHASECHK.TRANS64.TRYWAIT P0, [R3+URZ+0xc0], R0 ;  /* 0x0000c000030075a7 */ /* 0x0044e400080011ff */
[----:B---3--:R-:W-:Y:S05]  /*85f0*/  @!P0 NANOSLEEP.SYNCS 0x989680 ;  /* 0x009896800000895d */ /* 0x008fea0003900000 */
[----:B------:R-:W3:Y:S02]  /*8600*/  @!P0 SYNCS.PHASECHK.TRANS64 P0, [R3+URZ+0xc0], R0 ;  /* 0x0000c000030085a7 */ /* 0x000ee400080010ff */
[----:B---3--:R-:W-:Y:S05]  /*8610*/  @!P0 BRA `(.L_x_102) ;  /* 0xfffffffc00f08947 */ /* 0x008fea000383ffff */
[----:B------:R-:W-:Y:S05]  /*8620*/  BRA `(.L_x_166) ;  /* 0xffffffd000547947 */ /* 0x000fea000383ffff */
.L_x_113:
[----:B-1----:R-:W-:Y:S04]  /*8630*/  MOV R0, UR44 ;  /* 0x0000002c00007c02 */ /* 0x002fe80008000f00 */
[----:B------:R1:W2:Y:S03]  /*8640*/  SYNCS.PHASECHK.TRANS64.TRYWAIT P1, [R0+URZ+0xa0], R3 ;  /* 0x0000a003000075a7 */ /* 0x0002a600080211ff */
[----:B--2---:R-:W-:Y:S05]  /*8650*/  @!P1 NANOSLEEP.SYNCS 0x989680 ;  /* 0x009896800000995d */ /* 0x004fea0003900000 */
[----:B------:R-:W2:Y:S02]  /*8660*/  @!P1 SYNCS.PHASECHK.TRANS64 P1, [R0+URZ+0xa0], R3 ;  /* 0x0000a003000095a7 */ /* 0x000ea400080210ff */
[----:B--2---:R-:W-:Y:S05]  /*8670*/  @!P1 BRA `(.L_x_113) ;  /* 0xfffffffc00ec9947 */ /* 0x004fea000383ffff */
[----:B------:R-:W-:Y:S05]  /*8680*/  BRA `(.L_x_112) ;  /* 0xffffffdc00a87947 */ /* 0x000fea000383ffff */
.L_x_115:
[----:B------:R1:W1:Y:S02]  /*8690*/  SYNCS.PHASECHK.TRANS64.TRYWAIT P1, [R143+URZ+0xe0], R4 ;  /* 0x0000e0048f0075a7 */ /* 0x00026400080211ff */
[----:B-1----:R-:W-:Y:S05]  /*86a0*/  @!P1 NANOSLEEP.SYNCS 0x989680 ;  /* 0x009896800000995d */ /* 0x002fea0003900000 */
[----:B------:R-:W1:Y:S02]  /*86b0*/  @!P1 SYNCS.PHASECHK.TRANS64 P1, [R143+URZ+0xe0], R4 ;  /* 0x0000e0048f0095a7 */ /* 0x000e6400080210ff */
[----:B-1----:R-:W-:Y:S05]  /*86c0*/  @!P1 BRA `(.L_x_115) ;  /* 0xfffffffc00f09947 */ /* 0x002fea000383ffff */
[----:B------:R-:W-:Y:S05]  /*86d0*/  BRA `(.L_x_114) ;  /* 0xffffffdc00f07947 */ /* 0x000fea000383ffff */
        .weak           $__internal_0_$__cuda_sm10x_tcgen05_guardrail_trap_col_being_dealloced_not_returned_by_alloc
        .type           $__internal_0_$__cuda_sm10x_tcgen05_guardrail_trap_col_being_dealloced_not_returned_by_alloc,@function
        .size           $__internal_0_$__cuda_sm10x_tcgen05_guardrail_trap_col_being_dealloced_not_returned_by_alloc,($__internal_1_$__cuda_sm10x_tcgen05_guardrail_trap_phase_invalid_during_alloc - $__internal_0_$__cuda_sm10x_tcgen05_guardrail_trap_col_being_dealloced_not_returned_by_alloc)
$__internal_0_$__cuda_sm10x_tcgen05_guardrail_trap_col_being_dealloced_not_returned_by_alloc:
[----:B------:R-:W-:Y:S05]  /*86e0*/  BPT.TRAP 0x1 ;  /* 0x000000040000795c */ /* 0x000fea0000300000 */
[----:B------:R-:W-:-:S04]  /*86f0*/  HFMA2 R3, -RZ, RZ, 0, 0 ;  /* 0x00000000ff037431 */ /* 0x000fc800000001ff */
[----:B------:R-:W-:Y:S05]  /*8700*/  RET.REL.NODEC R2 `(_ZN7cutlass13device_kernelINS_4gemm6kernel13GemmUniversalIN4cute5tupleIJiiiiEEENS1_10collective13CollectiveMmaINS1_35MainloopSm100TmaUmmaWarpSpecializedILi10ELi2ELi4ENS5_IJNS4_1CILi2EEESB_NSA_ILi1EEEEEEEENS5_IJNSA_ILi256EEENSA_ILi64EEENSA_ILi128EEEEEENS_12float_e5m2_tENS5_IJlSC_lEEESJ_SK_NS4_8TiledMMAINS4_8MMA_AtomIJNS4_10MMA_TraitsINS4_25SM100_MMA_F8F6F4_2x1SM_SSEJSJ_SJ_fSF_SG_NS4_17integral_constantINS4_4UMMA5MajorELSR_0EEESS_NSP_INSQ_7ScaleInELST_0EEESU_EEEEEENS4_6LayoutINS5_IJSC_SC_SC_EEENS5_IJNSA_ILi0EEESZ_SZ_EEEEENS5_IJNS4_10UnderscoreES12_S12_EEEEENS4_28SM100_TMA_2SM_LOAD_MULTICASTENS4_14ComposedLayoutINS4_7SwizzleILi3ELi4ELi3EEENS4_18smem_ptr_flag_bitsILi8EEENSX_INS5_IJNSA_ILi8EEESH_EEENS5_IJSH_SC_EEEEEEEvNS4_8identityENS4_18SM100_TMA_2SM_LOADES1F_vS1G_EENS_8epilogue10collective18CollectiveEpilogueINS1J_23Sm100TmaWarpSpecializedILi1ELi1ELi64ELb0ELb0EEEJNS5_IJSH_SG_SH_EEENS5_IJNSX_ISH_SC_EENSX_ISG_SC_EEEEESJ_SK_SJ_SK_NS1J_6fusion15FusionCallbacksIS1N_NS1S_17LinearCombinationISJ_fSJ_fLNS_15FloatRoundStyleE2EEES1O_S1R_JEEENS4_5SM1004TMEM4LOAD26SM100_TMEM_LOAD_32dp32b64xENS4_13SM90_TMA_LOADENS16_INS17_ILi2ELi4ELi3EEES1A_NSX_INS5_IJS1B_SG_EEENS5_IJSG_SC_EEEEEEENS4_39AutoVectorizingCopyWithAssumedAlignmentILi128EEENS4_14SM90_TMA_STOREES27_S29_S29_EEEvvEEEEvNT_6ParamsE) ;  /* 0xffffff78023c7950 */ /* 0x000fea0003c3ffff */
        .weak           $__internal_1_$__cuda_sm10x_tcgen05_guardrail_trap_phase_invalid_during_alloc
        .type           $__internal_1_$__cuda_sm10x_tcgen05_guardrail_trap_phase_invalid_during_alloc,@function
        .size           $__internal_1_$__cuda_sm10x_tcgen05_guardrail_trap_phase_invalid_during_alloc,($__internal_2_$__cuda_sm10x_tcgen05_guardrail_trap_unallocated_columns_being_dealloced - $__internal_1_$__cuda_sm10x_tcgen05_guardrail_trap_phase_invalid_during_alloc)
$__internal_1_$__cuda_sm10x_tcgen05_guardrail_trap_phase_invalid_during_alloc:
[----:B------:R-:W-:Y:S05]  /*8710*/  BPT.TRAP 0x1 ;  /* 0x000000040000795c */ /* 0x000fea0000300000 */
[----:B------:R-:W-:-:S04]  /*8720*/  MOV R5, 0x0 ;  /* 0x0000000000057802 */ /* 0x000fc80000000f00 */
[----:B------:R-:W-:Y:S05]  /*8730*/  RET.REL.NODEC R4 `(_ZN7cutlass13device_kernelINS_4gemm6kernel13GemmUniversalIN4cute5tupleIJiiiiEEENS1_10collective13CollectiveMmaINS1_35MainloopSm100TmaUmmaWarpSpecializedILi10ELi2ELi4ENS5_IJNS4_1CILi2EEESB_NSA_ILi1EEEEEEEENS5_IJNSA_ILi256EEENSA_ILi64EEENSA_ILi128EEEEEENS_12float_e5m2_tENS5_IJlSC_lEEESJ_SK_NS4_8TiledMMAINS4_8MMA_AtomIJNS4_10MMA_TraitsINS4_25SM100_MMA_F8F6F4_2x1SM_SSEJSJ_SJ_fSF_SG_NS4_17integral_constantINS4_4UMMA5MajorELSR_0EEESS_NSP_INSQ_7ScaleInELST_0EEESU_EEEEEENS4_6LayoutINS5_IJSC_SC_SC_EEENS5_IJNSA_ILi0EEESZ_SZ_EEEEENS5_IJNS4_10UnderscoreES12_S12_EEEEENS4_28SM100_TMA_2SM_LOAD_MULTICASTENS4_14ComposedLayoutINS4_7SwizzleILi3ELi4ELi3EEENS4_18smem_ptr_flag_bitsILi8EEENSX_INS5_IJNSA_ILi8EEESH_EEENS5_IJSH_SC_EEEEEEEvNS4_8identityENS4_18SM100_TMA_2SM_LOADES1F_vS1G_EENS_8epilogue10collective18CollectiveEpilogueINS1J_23Sm100TmaWarpSpecializedILi1ELi1ELi64ELb0ELb0EEEJNS5_IJSH_SG_SH_EEENS5_IJNSX_ISH_SC_EENSX_ISG_SC_EEEEESJ_SK_SJ_SK_NS1J_6fusion15FusionCallbacksIS1N_NS1S_17LinearCombinationISJ_fSJ_fLNS_15FloatRoundStyleE2EEES1O_S1R_JEEENS4_5SM1004TMEM4LOAD26SM100_TMEM_LOAD_32dp32b64xENS4_13SM90_TMA_LOADENS16_INS17_ILi2ELi4ELi3EEES1A_NSX_INS5_IJS1B_SG_EEENS5_IJSG_SC_EEEEEEENS4_39AutoVectorizingCopyWithAssumedAlignmentILi128EEENS4_14SM90_TMA_STOREES27_S29_S29_EEEvvEEEEvNT_6ParamsE) ;  /* 0xffffff7804307950 */ /* 0x000fea0003c3ffff */
        .weak           $__internal_2_$__cuda_sm10x_tcgen05_guardrail_trap_unallocated_columns_being_dealloced
        .type           $__internal_2_$__cuda_sm10x_tcgen05_guardrail_trap_unallocated_columns_being_dealloced,@function
        .size           $__internal_2_$__cuda_sm10x_tcgen05_guardrail_trap_unallocated_columns_being_dealloced,(.L_x_168 - $__internal_2_$__cuda_sm10x_tcgen05_guardrail_trap_unallocated_columns_being_dealloced)
$__internal_2_$__cuda_sm10x_tcgen05_guardrail_trap_unallocated_columns_being_dealloced:
[----:B------:R-:W-:Y:S05]  /*8740*/  BPT.TRAP 0x1 ;  /* 0x000000040000795c */ /* 0x000fea0000300000 */
[----:B------:R-:W-:-:S04]  /*8750*/  HFMA2 R3, -RZ, RZ, 0, 0 ;  /* 0x00000000ff037431 */ /* 0x000fc800000001ff */
[----:B------:R-:W-:Y:S05]  /*8760*/  RET.REL.NODEC R2 `(_ZN7cutlass13device_kernelINS_4gemm6kernel13GemmUniversalIN4cute5tupleIJiiiiEEENS1_10collective13CollectiveMmaINS1_35MainloopSm100TmaUmmaWarpSpecializedILi10ELi2ELi4ENS5_IJNS4_1CILi2EEESB_NSA_ILi1EEEEEEEENS5_IJNSA_ILi256EEENSA_ILi64EEENSA_ILi128EEEEEENS_12float_e5m2_tENS5_IJlSC_lEEESJ_SK_NS4_8TiledMMAINS4_8MMA_AtomIJNS4_10MMA_TraitsINS4_25SM100_MMA_F8F6F4_2x1SM_SSEJSJ_SJ_fSF_SG_NS4_17integral_constantINS4_4UMMA5MajorELSR_0EEESS_NSP_INSQ_7ScaleInELST_0EEESU_EEEEEENS4_6LayoutINS5_IJSC_SC_SC_EEENS5_IJNSA_ILi0EEESZ_SZ_EEEEENS5_IJNS4_10UnderscoreES12_S12_EEEEENS4_28SM100_TMA_2SM_LOAD_MULTICASTENS4_14ComposedLayoutINS4_7SwizzleILi3ELi4ELi3EEENS4_18smem_ptr_flag_bitsILi8EEENSX_INS5_IJNSA_ILi8EEESH_EEENS5_IJSH_SC_EEEEEEEvNS4_8identityENS4_18SM100_TMA_2SM_LOADES1F_vS1G_EENS_8epilogue10collective18CollectiveEpilogueINS1J_23Sm100TmaWarpSpecializedILi1ELi1ELi64ELb0ELb0EEEJNS5_IJSH_SG_SH_EEENS5_IJNSX_ISH_SC_EENSX_ISG_SC_EEEEESJ_SK_SJ_SK_NS1J_6fusion15FusionCallbacksIS1N_NS1S_17LinearCombinationISJ_fSJ_fLNS_15FloatRoundStyleE2EEES1O_S1R_JEEENS4_5SM1004TMEM4LOAD26SM100_TMEM_LOAD_32dp32b64xENS4_13SM90_TMA_LOADENS16_INS17_ILi2ELi4ELi3EEES1A_NSX_INS5_IJS1B_SG_EEENS5_IJSG_SC_EEEEEEENS4_39AutoVectorizingCopyWithAssumedAlignmentILi128EEENS4_14SM90_TMA_STOREES27_S29_S29_EEEvvEEEEvNT_6ParamsE) ;  /* 0xffffff7802247950 */ /* 0x000fea0003c3ffff */
.L_x_167:
[----:B------:R-:W-:-:S00]  /*8770*/  BRA `(.L_x_167) ;  /* 0xfffffffc00fc7947 */ /* 0x000fc0000383ffff */
[----:B------:R-:W-:-:S00]  /*8780*/  NOP ;  /* 0x0000000000007918 */ /* 0x000fc00000000000 */
[----:B------:R-:W-:-:S00]  /*8790*/  NOP ;  /* 0x0000000000007918 */ /* 0x000fc00000000000 */
[----:B------:R-:W-:-:S00]  /*87a0*/  NOP ;  /* 0x0000000000007918 */ /* 0x000fc00000000000 */
[----:B------:R-:W-:-:S00]  /*87b0*/  NOP ;  /* 0x0000000000007918 */ /* 0x000fc00000000000 */
[----:B------:R-:W-:-:S00]  /*87c0*/  NOP ;  /* 0x0000000000007918 */ /* 0x000fc00000000000 */
[----:B------:R-:W-:-:S00]  /*87d0*/  NOP ;  /* 0x0000000000007918 */ /* 0x000fc00000000000 */
[----:B------:R-:W-:-:S00]  /*87e0*/  NOP ;  /* 0x0000000000007918 */ /* 0x000fc00000000000 */
[----:B------:R-:W-:-:S00]  /*87f0*/  NOP ;  /* 0x0000000000007918 */ /* 0x000fc00000000000 */
.L_x_168:


//--------------------- .nv.global.init           --------------------------
	.section	.nv.global.init,"aw",@progbits
.nv.global.init:
	.type		$str$27,@object
	.size		$str$27,($str$28 - $str$27)
$str$27:
        /*0000*/ 	.byte	0x28, 0x61, 0x64, 0x64, 0x72, 0x65, 0x73, 0x73, 0x20, 0x26, 0x20, 0x6d, 0x61, 0x73, 0x6b, 0x29
        /*0010*/ 	.byte	0x20, 0x3d, 0x3d, 0x20, 0x30, 0x00
	.type		$str$28,@object
	.size		$str$28,($str$26 - $str$28)
$str$28:
        /*0016*/ 	.byte	0x2f, 0x74, 0x6d, 0x70, 0x2f, 0x63, 0x75, 0x74, 0x6c, 0x61, 0x73, 0x73, 0x5f, 0x73, 0x77, 0x65
        /*0026*/ 	.byte	0x65, 0x70, 0x5f, 0x73, 0x72, 0x63, 0x2f, 0x69, 0x6e, 0x63, 0x6c, 0x75, 0x64, 0x65, 0x2f, 0x63
        /*0036*/ 	.byte	0x75, 0x74, 0x65, 0x2f, 0x70, 0x6f, 0x69, 0x6e, 0x74, 0x65, 0x72, 0x5f, 0x66, 0x6c, 0x61, 0x67
        /*0046*/ 	.byte	0x67, 0x65, 0x64, 0x2e, 0x68, 0x70, 0x70, 0x00
	.type		$str$26,@object
	.size		$str$26,($str$25 - $str$26)
$str$26:
        /*004e*/ 	.byte	0x2f, 0x74, 0x6d, 0x70, 0x2f, 0x63, 0x75, 0x74, 0x6c, 0x61, 0x73, 0x73, 0x5f, 0x73, 0x77, 0x65
        /*005e*/ 	.byte	0x65, 0x70, 0x5f, 0x73, 0x72, 0x63, 0x2f, 0x69, 0x6e, 0x63, 0x6c, 0x75, 0x64, 0x65, 0x2f, 0x63
        /*006e*/ 	.byte	0x75, 0x74, 0x65, 0x2f, 0x61, 0x74, 0x6f, 0x6d, 0x2f, 0x63, 0x6f, 0x70, 0x79, 0x5f, 0x74, 0x72
        /*007e*/ 	.byte	0x61, 0x69, 0x74, 0x73, 0x5f, 0x73, 0x6d, 0x31, 0x30, 0x30, 0x2e, 0x68, 0x70, 0x70, 0x00
	.type		$str$25,@object
	.size		$str$25,(__unnamed_1 - $str$25)
$str$25:
        /*008d*/ 	.byte	0x28, 0x28, 0x75, 0x69, 0x6e, 0x74, 0x33, 0x32, 0x5f, 0x74, 0x28, 0x74, 0x68, 0x72, 0x65, 0x61
        /*009d*/ 	.byte	0x64, 0x49, 0x64, 0x78, 0x2e, 0x78, 0x29, 0x20, 0x2f, 0x20, 0x33, 0x32, 0x29, 0x20, 0x25, 0x20
        /*00ad*/ 	.byte	0x34, 0x29, 0x20, 0x3d, 0x3d, 0x20, 0x28, 0x28, 0x28, 0x74, 0x6d, 0x65, 0x6d, 0x5f, 0x61, 0x64
        /*00bd*/ 	.byte	0x64, 0x72, 0x20, 0x3e, 0x3e, 0x20, 0x31, 0x36, 0x29, 0x20, 0x2f, 0x20, 0x33, 0x32, 0x29, 0x20
        /*00cd*/ 	.byte	0x25, 0x20, 0x34, 0x29, 0x00
	.type		__unnamed_1,@object
	.size		__unnamed_1,(__unnamed_2 - __unnamed_1)
__unnamed_1:
        /*00d2*/ 	.byte	0x61, 0x75, 0x74, 0x6f, 0x20, 0x63, 0x75, 0x74, 0x65, 0x3a, 0x3a, 0x61, 0x73, 0x5f, 0x70, 0x6f
        /* <DEDUP_REMOVED lines=24> */
        /*0262*/ 	.byte	0x43, 0x3c, 0x38, 0x31, 0x39, 0x32, 0x3e, 0x3e, 0x3e, 0x3e, 0x5d, 0x00
	.type		__unnamed_2,@object
	.size		__unnamed_2,(.L_2 - __unnamed_2)
__unnamed_2:
        /* <DEDUP_REMOVED lines=42> */
        /*050e*/ 	.byte	0x3e, 0x3e, 0x3e, 0x3e, 0x5d, 0x00
.L_2:


//--------------------- .nv.shared._ZN7cutlass13device_kernelINS_4gemm6kernel13GemmUniversalIN4cute5tupleIJiiiiEEENS1_10collective13CollectiveMmaINS1_35MainloopSm100TmaUmmaWarpSpecializedILi10ELi2ELi4ENS5_IJNS4_1CILi2EEESB_NSA_ILi1EEEEEEEENS5_IJNSA_ILi256EEENSA_ILi64EEENSA_ILi128EEEEEENS_12float_e5m2_tENS5_IJlSC_lEEESJ_SK_NS4_8TiledMMAINS4_8MMA_AtomIJNS4_10MMA_TraitsINS4_25SM100_MMA_F8F6F4_2x1SM_SSEJSJ_SJ_fSF_SG_NS4_17integral_constantINS4_4UMMA5MajorELSR_0EEESS_NSP_INSQ_7ScaleInELST_0EEESU_EEEEEENS4_6LayoutINS5_IJSC_SC_SC_EEENS5_IJNSA_ILi0EEESZ_SZ_EEEEENS5_IJNS4_10UnderscoreES12_S12_EEEEENS4_28SM100_TMA_2SM_LOAD_MULTICASTENS4_14ComposedLayoutINS4_7SwizzleILi3ELi4ELi3EEENS4_18smem_ptr_flag_bitsILi8EEENSX_INS5_IJNSA_ILi8EEESH_EEENS5_IJSH_SC_EEEEEEEvNS4_8identityENS4_18SM100_TMA_2SM_LOADES1F_vS1G_EENS_8epilogue10collective18CollectiveEpilogueINS1J_23Sm100TmaWarpSpecializedILi1ELi1ELi64ELb0ELb0EEEJNS5_IJSH_SG_SH_EEENS5_IJNSX_ISH_SC_EENSX_ISG_SC_EEEEESJ_SK_SJ_SK_NS1J_6fusion15FusionCallbacksIS1N_NS1S_17LinearCombinationISJ_fSJ_fLNS_15FloatRoundStyleE2EEES1O_S1R_JEEENS4_5SM1004TMEM4LOAD26SM100_TMEM_LOAD_32dp32b64xENS4_13SM90_TMA_LOADENS16_INS17_ILi2ELi4ELi3EEES1A_NSX_INS5_IJS1B_SG_EEENS5_IJSG_SC_EEEEEEENS4_39AutoVectorizingCopyWithAssumedAlignmentILi128EEENS4_14SM90_TMA_STOREES27_S29_S29_EEEvvEEEEvNT_6ParamsE --------------------------
	.section	.nv.shared._ZN7cutlass13device_kernelINS_4gemm6kernel13GemmUniversalIN4cute5tupleIJiiiiEEENS1_10collective13CollectiveMmaINS1_35MainloopSm100TmaUmmaWarpSpecializedILi10ELi2ELi4ENS5_IJNS4_1CILi2EEESB_NSA_ILi1EEEEEEEENS5_IJNSA_ILi256EEENSA_ILi64EEENSA_ILi128EEEEEENS_12float_e5m2_tENS5_IJlSC_lEEESJ_SK_NS4_8TiledMMAINS4_8MMA_AtomIJNS4_10MMA_TraitsINS4_25SM100_MMA_F8F6F4_2x1SM_SSEJSJ_SJ_fSF_SG_NS4_17integral_constantINS4_4UMMA5MajorELSR_0EEESS_NSP_INSQ_7ScaleInELST_0EEESU_EEEEEENS4_6LayoutINS5_IJSC_SC_SC_EEENS5_IJNSA_ILi0EEESZ_SZ_EEEEENS5_IJNS4_10UnderscoreES12_S12_EEEEENS4_28SM100_TMA_2SM_LOAD_MULTICASTENS4_14ComposedLayoutINS4_7SwizzleILi3ELi4ELi3EEENS4_18smem_ptr_flag_bitsILi8EEENSX_INS5_IJNSA_ILi8EEESH_EEENS5_IJSH_SC_EEEEEEEvNS4_8identityENS4_18SM100_TMA_2SM_LOADES1F_vS1G_EENS_8epilogue10collective18CollectiveEpilogueINS1J_23Sm100TmaWarpSpecializedILi1ELi1ELi64ELb0ELb0EEEJNS5_IJSH_SG_SH_EEENS5_IJNSX_ISH_SC_EENSX_ISG_SC_EEEEESJ_SK_SJ_SK_NS1J_6fusion15FusionCallbacksIS1N_NS1S_17LinearCombinationISJ_fSJ_fLNS_15FloatRoundStyleE2EEES1O_S1R_JEEENS4_5SM1004TMEM4LOAD26SM100_TMEM_LOAD_32dp32b64xENS4_13SM90_TMA_LOADENS16_INS17_ILi2ELi4ELi3EEES1A_NSX_INS5_IJS1B_SG_EEENS5_IJSG_SC_EEEEEEENS4_39AutoVectorizingCopyWithAssumedAlignmentILi128EEENS4_14SM90_TMA_STOREES27_S29_S29_EEEvvEEEEvNT_6ParamsE,"aw",@nobits
	.sectionflags	@""
	.align	16
	.zero		1024


//--------------------- .nv.shared.reserved.0     --------------------------
	.section	.nv.shared.reserved.0,"aw",@nobits
	.weak		__nv_reservedSMEM_offset_0_alias
	.size		__nv_reservedSMEM_offset_0_alias, 0, 64
	.other		__nv_reservedSMEM_offset_0_alias,@"STO_CUDA_RESERVED_SHARED STV_DEFAULT"
__nv_reservedSMEM_offset_0_alias:
	.zero		0
.nv.shared.reserved.0:
	.zero		64
	.weak		__nv_reservedSMEM_tcgen05_partition
	.type		__nv_reservedSMEM_tcgen05_partition,@object
	.size		__nv_reservedSMEM_tcgen05_partition,(.L_0 - __nv_reservedSMEM_tcgen05_partition)
__nv_reservedSMEM_tcgen05_partition:
	.zero		32
.L_0:


//--------------------- .nv.global                --------------------------
	.section	.nv.global,"aw",@nobits
.nv.global:
	.type		_ZN39_INTERNAL_d886e299_4_k_cu_ae28da09_84814cute1_E,@object
	.size		_ZN39_INTERNAL_d886e299_4_k_cu_ae28da09_84814cute1_E,(_ZN39_INTERNAL_d886e299_4_k_cu_ae28da09_84814cuda3std3__45__cpo6cbeginE - _ZN39_INTERNAL_d886e299_4_k_cu_ae28da09_84814cute1_E)
_ZN39_INTERNAL_d886e299_4_k_cu_ae28da09_84814cute1_E:
	.zero		1
	.type		_ZN39_INTERNAL_d886e299_4_k_cu_ae28da09_84814cuda3std3__45__cpo6cbeginE,@object
	.size		_ZN39_INTERNAL_d886e299_4_k_cu_ae28da09_84814cuda3std3__45__cpo6cbeginE,(_ZN39_INTERNAL_d886e299_4_k_cu_ae28da09_84814cuda3std3__48in_placeE - _ZN39_INTERNAL_d886e299_4_k_cu_ae28da09_84814cuda3std3__45__cpo6cbeginE)
_ZN39_INTERNAL_d886e299_4_k_cu_ae28da09_84814cuda3std3__45__cpo6cbeginE:
	.zero		1
	.type		_ZN39_INTERNAL_d886e299_4_k_cu_ae28da09_84814cuda3std3__48in_placeE,@object
	.size		_ZN39_INTERNAL_d886e299_4_k_cu_ae28da09_84814cuda3std3__48in_placeE,(_ZN39_INTERNAL_d886e299_4_k_cu_ae28da09_84814cuda3std6ranges3__45__cpo9iter_moveE - _ZN39_INTERNAL_d886e299_4_k_cu_ae28da09_84814cuda3std3__48in_placeE)
_ZN39_INTERNAL_d886e299_4_k_cu_ae28da09_84814cuda3std3__48in_placeE:
	.zero		1
	.type		_ZN39_INTERNAL_d886e299_4_k_cu_ae28da09_84814cuda3std6ranges3__45__cpo9iter_moveE,@object
	.size		_ZN39_INTERNAL_d886e299_4_k_cu_ae28da09_84814cuda3std6ranges3__45__cpo9iter_moveE,(_ZN39_INTERNAL_d886e299_4_k_cu_ae28da09_84814cuda3std3__45__cpo5beginE - _ZN39_INTERNAL_d886e299_4_k_cu_ae28da09_84814cuda3std6ranges3__45__cpo9iter_moveE)
_ZN39_INTERNAL_d886e299_4_k_cu_ae28da09_84814cuda3std6ranges3__45__cpo9iter_moveE:
	.zero		1
	.type		_ZN39_INTERNAL_d886e299_4_k_cu_ae28da09_84814cuda3std3__45__cpo5beginE,@object
	.size		_ZN39_INTERNAL_d886e299_4_k_cu_ae28da09_84814cuda3std3__45__cpo5beginE,(_ZN39_INTERNAL_d886e299_4_k_cu_ae28da09_84814cuda3std3__441_GLOBAL__N__d886e299_4_k_cu_ae28da09_84816ignoreE - _ZN39_INTERNAL_d886e299_4_k_cu_ae28da09_84814cuda3std3__45__cpo5beginE)
_ZN39_INTERNAL_d886e299_4_k_cu_ae28da09_84814cuda3std3__45__cpo5beginE:
	.zero		1
	.type		_ZN39_INTERNAL_d886e299_4_k_cu_ae28da09_84814cuda3std3__441_GLOBAL__N__d886e299_4_k_cu_ae28da09_84816ignoreE,@object
	.size		_ZN39_INTERNAL_d886e299_4_k_cu_ae28da09_84814cuda3std3__441_GLOBAL__N__d886e299_4_k_cu_ae28da09_84816ignoreE,(_ZN39_INTERNAL_d886e299_4_k_cu_ae28da09_84814cute7productE - _ZN39_INTERNAL_d886e299_4_k_cu_ae28da09_84814cuda3std3__441_GLOBAL__N__d886e299_4_k_cu_ae28da09_84816ignoreE)
_ZN39_INTERNAL_d886e299_4_k_cu_ae28da09_84814cuda3std3__441_GLOBAL__N__d886e299_4_k_cu_ae28da09_84816ignoreE:
	.zero		1
	.type		_ZN39_INTERNAL_d886e299_4_k_cu_ae28da09_84814cute7productE,@object
	.size		_ZN39_INTERNAL_d886e299_4_k_cu_ae28da09_84814cute7productE,(_ZN39_INTERNAL_d886e299_4_k_cu_ae28da09_84814cuda3std3__45__cpo3endE - _ZN39_INTERNAL_d886e299_4_k_cu_ae28da09_84814cute7productE)
_ZN39_INTERNAL_d886e299_4_k_cu_ae28da09_84814cute7productE:
	.zero		1
	.type		_ZN39_INTERNAL_d886e299_4_k_cu_ae28da09_84814cuda3std3__45__cpo3endE,@object
	.size		_ZN39_INTERNAL_d886e299_4_k_cu_ae28da09_84814cuda3std3__45__cpo3endE,(_ZN39_INTERNAL_d886e299_4_k_cu_ae28da09_84814cuda3std3__419piecewise_constructE - _ZN39_INTERNAL_d886e299_4_k_cu_ae28da09_84814cuda3std3__45__cpo3endE)
_ZN39_INTERNAL_d886e299_4_k_cu_ae28da09_84814cuda3std3__45__cpo3endE:
	.zero		1
	.type		_ZN39_INTERNAL_d886e299_4_k_cu_ae28da09_84814cuda3std3__419piecewise_constructE,@object
	.size		_ZN39_INTERNAL_d886e299_4_k_cu_ae28da09_84814cuda3std3__419piecewise_constructE,(_ZN39_INTERNAL_d886e299_4_k_cu_ae28da09_84814cuda3std3__45__cpo4cendE - _ZN39_INTERNAL_d886e299_4_k_cu_ae28da09_84814cuda3std3__419piecewise_constructE)
_ZN39_INTERNAL_d886e299_4_k_cu_ae28da09_84814cuda3std3__419piecewise_constructE:
	.zero		1
	.type		_ZN39_INTERNAL_d886e299_4_k_cu_ae28da09_84814cuda3std3__45__cpo4cendE,@object
	.size		_ZN39_INTERNAL_d886e299_4_k_cu_ae28da09_84814cuda3std3__45__cpo4cendE,(_ZN39_INTERNAL_d886e299_4_k_cu_ae28da09_84814cuda3std6ranges3__45__cpo4swapE - _ZN39_INTERNAL_d886e299_4_k_cu_ae28da09_84814cuda3std3__45__cpo4cendE)
_ZN39_INTERNAL_d886e299_4_k_cu_ae28da09_84814cuda3std3__45__cpo4cendE:
	.zero		1
	.type		_ZN39_INTERNAL_d886e299_4_k_cu_ae28da09_84814cuda3std6ranges3__45__cpo4swapE,@object
	.size		_ZN39_INTERNAL_d886e299_4_k_cu_ae28da09_84814cuda3std6ranges3__45__cpo4swapE,(.L_10 - _ZN39_INTERNAL_d886e299_4_k_cu_ae28da09_84814cuda3std6ranges3__45__cpo4swapE)
_ZN39_INTERNAL_d886e299_4_k_cu_ae28da09_84814cuda3std6ranges3__45__cpo4swapE:
	.zero		1
.L_10:


//--------------------- .nv.constant0._ZN7cutlass13device_kernelINS_4gemm6kernel13GemmUniversalIN4cute5tupleIJiiiiEEENS1_10collective13CollectiveMmaINS1_35MainloopSm100TmaUmmaWarpSpecializedILi10ELi2ELi4ENS5_IJNS4_1CILi2EEESB_NSA_ILi1EEEEEEEENS5_IJNSA_ILi256EEENSA_ILi64EEENSA_ILi128EEEEEENS_12float_e5m2_tENS5_IJlSC_lEEESJ_SK_NS4_8TiledMMAINS4_8MMA_AtomIJNS4_10MMA_TraitsINS4_25SM100_MMA_F8F6F4_2x1SM_SSEJSJ_SJ_fSF_SG_NS4_17integral_constantINS4_4UMMA5MajorELSR_0EEESS_NSP_INSQ_7ScaleInELST_0EEESU_EEEEEENS4_6LayoutINS5_IJSC_SC_SC_EEENS5_IJNSA_ILi0EEESZ_SZ_EEEEENS5_IJNS4_10UnderscoreES12_S12_EEEEENS4_28SM100_TMA_2SM_LOAD_MULTICASTENS4_14ComposedLayoutINS4_7SwizzleILi3ELi4ELi3EEENS4_18smem_ptr_flag_bitsILi8EEENSX_INS5_IJNSA_ILi8EEESH_EEENS5_IJSH_SC_EEEEEEEvNS4_8identityENS4_18SM100_TMA_2SM_LOADES1F_vS1G_EENS_8epilogue10collective18CollectiveEpilogueINS1J_23Sm100TmaWarpSpecializedILi1ELi1ELi64ELb0ELb0EEEJNS5_IJSH_SG_SH_EEENS5_IJNSX_ISH_SC_EENSX_ISG_SC_EEEEESJ_SK_SJ_SK_NS1J_6fusion15FusionCallbacksIS1N_NS1S_17LinearCombinationISJ_fSJ_fLNS_15FloatRoundStyleE2EEES1O_S1R_JEEENS4_5SM1004TMEM4LOAD26SM100_TMEM_LOAD_32dp32b64xENS4_13SM90_TMA_LOADENS16_INS17_ILi2ELi4ELi3EEES1A_NSX_INS5_IJS1B_SG_EEENS5_IJSG_SC_EEEEEEENS4_39AutoVectorizingCopyWithAssumedAlignmentILi128EEENS4_14SM90_TMA_STOREES27_S29_S29_EEEvvEEEEvNT_6ParamsE --------------------------
	.section	.nv.constant0._ZN7cutlass13device_kernelINS_4gemm6kernel13GemmUniversalIN4cute5tupleIJiiiiEEENS1_10collective13CollectiveMmaINS1_35MainloopSm100TmaUmmaWarpSpecializedILi10ELi2ELi4ENS5_IJNS4_1CILi2EEESB_NSA_ILi1EEEEEEEENS5_IJNSA_ILi256EEENSA_ILi64EEENSA_ILi128EEEEEENS_12float_e5m2_tENS5_IJlSC_lEEESJ_SK_NS4_8TiledMMAINS4_8MMA_AtomIJNS4_10MMA_TraitsINS4_25SM100_MMA_F8F6F4_2x1SM_SSEJSJ_SJ_fSF_SG_NS4_17integral_constantINS4_4UMMA5MajorELSR_0EEESS_NSP_INSQ_7ScaleInELST_0EEESU_EEEEEENS4_6LayoutINS5_IJSC_SC_SC_EEENS5_IJNSA_ILi0EEESZ_SZ_EEEEENS5_IJNS4_10UnderscoreES12_S12_EEEEENS4_28SM100_TMA_2SM_LOAD_MULTICASTENS4_14ComposedLayoutINS4_7SwizzleILi3ELi4ELi3EEENS4_18smem_ptr_flag_bitsILi8EEENSX_INS5_IJNSA_ILi8EEESH_EEENS5_IJSH_SC_EEEEEEEvNS4_8identityENS4_18SM100_TMA_2SM_LOADES1F_vS1G_EENS_8epilogue10collective18CollectiveEpilogueINS1J_23Sm100TmaWarpSpecializedILi1ELi1ELi64ELb0ELb0EEEJNS5_IJSH_SG_SH_EEENS5_IJNSX_ISH_SC_EENSX_ISG_SC_EEEEESJ_SK_SJ_SK_NS1J_6fusion15FusionCallbacksIS1N_NS1S_17LinearCombinationISJ_fSJ_fLNS_15FloatRoundStyleE2EEES1O_S1R_JEEENS4_5SM1004TMEM4LOAD26SM100_TMEM_LOAD_32dp32b64xENS4_13SM90_TMA_LOADENS16_INS17_ILi2ELi4ELi3EEES1A_NSX_INS5_IJS1B_SG_EEENS5_IJSG_SC_EEEEEEENS4_39AutoVectorizingCopyWithAssumedAlignmentILi128EEENS4_14SM90_TMA_STOREES27_S29_S29_EEEvvEEEEvNT_6ParamsE,"a",@progbits
	.sectionflags	@""
	.align	4
.nv.constant0._ZN7cutlass13device_kernelINS_4gemm6kernel13GemmUniversalIN4cute5tupleIJiiiiEEENS1_10collective13CollectiveMmaINS1_35MainloopSm100TmaUmmaWarpSpecializedILi10ELi2ELi4ENS5_IJNS4_1CILi2EEESB_NSA_ILi1EEEEEEEENS5_IJNSA_ILi256EEENSA_ILi64EEENSA_ILi128EEEEEENS_12float_e5m2_tENS5_IJlSC_lEEESJ_SK_NS4_8TiledMMAINS4_8MMA_AtomIJNS4_10MMA_TraitsINS4_25SM100_MMA_F8F6F4_2x1SM_SSEJSJ_SJ_fSF_SG_NS4_17integral_constantINS4_4UMMA5MajorELSR_0EEESS_NSP_INSQ_7ScaleInELST_0EEESU_EEEEEENS4_6LayoutINS5_IJSC_SC_SC_EEENS5_IJNSA_ILi0EEESZ_SZ_EEEEENS5_IJNS4_10UnderscoreES12_S12_EEEEENS4_28SM100_TMA_2SM_LOAD_MULTICASTENS4_14ComposedLayoutINS4_7SwizzleILi3ELi4ELi3EEENS4_18smem_ptr_flag_bitsILi8EEENSX_INS5_IJNSA_ILi8EEESH_EEENS5_IJSH_SC_EEEEEEEvNS4_8identityENS4_18SM100_TMA_2SM_LOADES1F_vS1G_EENS_8epilogue10collective18CollectiveEpilogueINS1J_23Sm100TmaWarpSpecializedILi1ELi1ELi64ELb0ELb0EEEJNS5_IJSH_SG_SH_EEENS5_IJNSX_ISH_SC_EENSX_ISG_SC_EEEEESJ_SK_SJ_SK_NS1J_6fusion15FusionCallbacksIS1N_NS1S_17LinearCombinationISJ_fSJ_fLNS_15FloatRoundStyleE2EEES1O_S1R_JEEENS4_5SM1004TMEM4LOAD26SM100_TMEM_LOAD_32dp32b64xENS4_13SM90_TMA_LOADENS16_INS17_ILi2ELi4ELi3EEES1A_NSX_INS5_IJS1B_SG_EEENS5_IJSG_SC_EEEEEEENS4_39AutoVectorizingCopyWithAssumedAlignmentILi128EEENS4_14SM90_TMA_STOREES27_S29_S29_EEEvvEEEEvNT_6ParamsE:
	.zero		2944


//--------------------- SYMBOLS --------------------------

	.type		.nv.reservedSmem.offset0,@object
	.size		.nv.reservedSmem.offset0,0x4
	.type		.nv.reservedSmem.cap,@object
	.size		.nv.reservedSmem.cap,0x4
	.type		__assertfail,@function
